//
// Generated by NVIDIA NVVM Compiler
//
// Compiler Build ID: CL-36424714
// Cuda compilation tools, release 13.0, V13.0.88
// Based on NVVM 20.0.0
//

.version 9.0
.target sm_100
.address_size 64

	// .globl	_Z16compute_rhs_cudaPfS_S_S_S_S_S_S_S_S_S_S_iii
// _ZZ16compute_rhs_cudaPfS_S_S_S_S_S_S_S_S_S_S_iiiE5rhs_s has been demoted
// _ZZ15apply_invM_cudaPfS_iiE5rhs_s has been demoted

.visible .entry _Z16compute_rhs_cudaPfS_S_S_S_S_S_S_S_S_S_S_iii(
	.param .u64 .ptr .align 1 _Z16compute_rhs_cudaPfS_S_S_S_S_S_S_S_S_S_S_iii_param_0,
	.param .u64 .ptr .align 1 _Z16compute_rhs_cudaPfS_S_S_S_S_S_S_S_S_S_S_iii_param_1,
	.param .u64 .ptr .align 1 _Z16compute_rhs_cudaPfS_S_S_S_S_S_S_S_S_S_S_iii_param_2,
	.param .u64 .ptr .align 1 _Z16compute_rhs_cudaPfS_S_S_S_S_S_S_S_S_S_S_iii_param_3,
	.param .u64 .ptr .align 1 _Z16compute_rhs_cudaPfS_S_S_S_S_S_S_S_S_S_S_iii_param_4,
	.param .u64 .ptr .align 1 _Z16compute_rhs_cudaPfS_S_S_S_S_S_S_S_S_S_S_iii_param_5,
	.param .u64 .ptr .align 1 _Z16compute_rhs_cudaPfS_S_S_S_S_S_S_S_S_S_S_iii_param_6,
	.param .u64 .ptr .align 1 _Z16compute_rhs_cudaPfS_S_S_S_S_S_S_S_S_S_S_iii_param_7,
	.param .u64 .ptr .align 1 _Z16compute_rhs_cudaPfS_S_S_S_S_S_S_S_S_S_S_iii_param_8,
	.param .u64 .ptr .align 1 _Z16compute_rhs_cudaPfS_S_S_S_S_S_S_S_S_S_S_iii_param_9,
	.param .u64 .ptr .align 1 _Z16compute_rhs_cudaPfS_S_S_S_S_S_S_S_S_S_S_iii_param_10,
	.param .u64 .ptr .align 1 _Z16compute_rhs_cudaPfS_S_S_S_S_S_S_S_S_S_S_iii_param_11,
	.param .u32 _Z16compute_rhs_cudaPfS_S_S_S_S_S_S_S_S_S_S_iii_param_12,
	.param .u32 _Z16compute_rhs_cudaPfS_S_S_S_S_S_S_S_S_S_S_iii_param_13,
	.param .u32 _Z16compute_rhs_cudaPfS_S_S_S_S_S_S_S_S_S_S_iii_param_14
)
{
	.reg .pred 	%p<20>;
	.reg .b32 	%r<102>;
	.reg .b32 	%f<316>;
	.reg .b64 	%rd<134>;
	// demoted variable
	.shared .align 4 .b8 _ZZ16compute_rhs_cudaPfS_S_S_S_S_S_S_S_S_S_S_iiiE5rhs_s[9600];
	ld.param.u64 	%rd15, [_Z16compute_rhs_cudaPfS_S_S_S_S_S_S_S_S_S_S_iii_param_1];
	ld.param.u64 	%rd16, [_Z16compute_rhs_cudaPfS_S_S_S_S_S_S_S_S_S_S_iii_param_3];
	ld.param.u64 	%rd17, [_Z16compute_rhs_cudaPfS_S_S_S_S_S_S_S_S_S_S_iii_param_9];
	ld.param.u32 	%r38, [_Z16compute_rhs_cudaPfS_S_S_S_S_S_S_S_S_S_S_iii_param_12];
	ld.param.u32 	%r39, [_Z16compute_rhs_cudaPfS_S_S_S_S_S_S_S_S_S_S_iii_param_13];
	cvta.to.global.u64 	%rd1, %rd15;
	cvta.to.global.u64 	%rd2, %rd16;
	cvta.to.global.u64 	%rd3, %rd17;
	mov.u32 	%r1, %tid.x;
	mov.u32 	%r2, %ntid.x;
	mov.u32 	%r40, %ctaid.x;
	mad.lo.s32 	%r3, %r40, %r2, %r1;
	mov.u32 	%r4, %tid.y;
	setp.ge.s32 	%p1, %r3, %r38;
	setp.ge.s32 	%p2, %r4, %r39;
	or.pred  	%p3, %p1, %p2;
	@%p3 bra 	$L__BB0_24;
	ld.param.u64 	%rd130, [_Z16compute_rhs_cudaPfS_S_S_S_S_S_S_S_S_S_S_iii_param_8];
	ld.param.u64 	%rd129, [_Z16compute_rhs_cudaPfS_S_S_S_S_S_S_S_S_S_S_iii_param_7];
	ld.param.u64 	%rd128, [_Z16compute_rhs_cudaPfS_S_S_S_S_S_S_S_S_S_S_iii_param_6];
	ld.param.u64 	%rd127, [_Z16compute_rhs_cudaPfS_S_S_S_S_S_S_S_S_S_S_iii_param_5];
	ld.param.u64 	%rd126, [_Z16compute_rhs_cudaPfS_S_S_S_S_S_S_S_S_S_S_iii_param_4];
	cvta.to.global.u64 	%rd18, %rd130;
	cvta.to.global.u64 	%rd19, %rd126;
	cvta.to.global.u64 	%rd20, %rd127;
	cvta.to.global.u64 	%rd21, %rd128;
	cvta.to.global.u64 	%rd22, %rd129;
	mad.lo.s32 	%r42, %r2, %r4, %r1;
	shl.b32 	%r43, %r42, 2;
	mov.u32 	%r44, _ZZ16compute_rhs_cudaPfS_S_S_S_S_S_S_S_S_S_S_iiiE5rhs_s;
	add.s32 	%r5, %r44, %r43;
	mov.b32 	%r91, 0;
	st.shared.u32 	[%r5], %r91;
	bar.sync 	0;
	mad.lo.s32 	%r6, %r38, %r4, %r3;
	mul.wide.s32 	%rd23, %r6, 4;
	add.s64 	%rd24, %rd18, %rd23;
	ld.global.f32 	%f1, [%rd24];
	add.s64 	%rd25, %rd19, %rd23;
	ld.global.f32 	%f2, [%rd25];
	add.s64 	%rd26, %rd20, %rd23;
	ld.global.f32 	%f3, [%rd26];
	add.s64 	%rd27, %rd21, %rd23;
	ld.global.f32 	%f4, [%rd27];
	add.s64 	%rd28, %rd22, %rd23;
	ld.global.f32 	%f5, [%rd28];
	mul.lo.s32 	%r7, %r39, %r4;
	add.s32 	%r45, %r39, -1;
	and.b32  	%r8, %r39, 7;
	setp.lt.u32 	%p4, %r45, 7;
	mov.f32 	%f312, 0f00000000;
	mov.f32 	%f311, %f312;
	mov.f32 	%f310, %f312;
	@%p4 bra 	$L__BB0_4;
	and.b32  	%r46, %r39, -8;
	neg.s32 	%r95, %r46;
	mov.f32 	%f312, 0f00000000;
	mul.wide.s32 	%rd36, %r38, 4;
	mov.u32 	%r93, %r7;
	mov.u32 	%r94, %r3;
$L__BB0_3:
	.pragma "nounroll";
	ld.param.u64 	%rd122, [_Z16compute_rhs_cudaPfS_S_S_S_S_S_S_S_S_S_S_iii_param_2];
	and.b32  	%r91, %r39, -8;
	mul.wide.s32 	%rd29, %r93, 4;
	add.s64 	%rd30, %rd3, %rd29;
	ld.global.f32 	%f46, [%rd30];
	cvta.to.global.u64 	%rd31, %rd122;
	mul.wide.s32 	%rd32, %r94, 4;
	add.s64 	%rd33, %rd31, %rd32;
	ld.global.f32 	%f47, [%rd33];
	fma.rn.f32 	%f48, %f46, %f47, %f310;
	add.s64 	%rd34, %rd2, %rd32;
	ld.global.f32 	%f49, [%rd34];
	fma.rn.f32 	%f50, %f46, %f49, %f311;
	add.s64 	%rd35, %rd1, %rd32;
	ld.global.f32 	%f51, [%rd35];
	fma.rn.f32 	%f52, %f46, %f51, %f312;
	ld.global.f32 	%f53, [%rd30+4];
	add.s64 	%rd37, %rd33, %rd36;
	ld.global.f32 	%f54, [%rd37];
	fma.rn.f32 	%f55, %f53, %f54, %f48;
	add.s64 	%rd38, %rd34, %rd36;
	ld.global.f32 	%f56, [%rd38];
	fma.rn.f32 	%f57, %f53, %f56, %f50;
	add.s64 	%rd39, %rd35, %rd36;
	ld.global.f32 	%f58, [%rd39];
	fma.rn.f32 	%f59, %f53, %f58, %f52;
	ld.global.f32 	%f60, [%rd30+8];
	add.s64 	%rd40, %rd37, %rd36;
	ld.global.f32 	%f61, [%rd40];
	fma.rn.f32 	%f62, %f60, %f61, %f55;
	add.s64 	%rd41, %rd38, %rd36;
	ld.global.f32 	%f63, [%rd41];
	fma.rn.f32 	%f64, %f60, %f63, %f57;
	add.s64 	%rd42, %rd39, %rd36;
	ld.global.f32 	%f65, [%rd42];
	fma.rn.f32 	%f66, %f60, %f65, %f59;
	ld.global.f32 	%f67, [%rd30+12];
	add.s64 	%rd43, %rd40, %rd36;
	ld.global.f32 	%f68, [%rd43];
	fma.rn.f32 	%f69, %f67, %f68, %f62;
	add.s64 	%rd44, %rd41, %rd36;
	ld.global.f32 	%f70, [%rd44];
	fma.rn.f32 	%f71, %f67, %f70, %f64;
	add.s64 	%rd45, %rd42, %rd36;
	ld.global.f32 	%f72, [%rd45];
	fma.rn.f32 	%f73, %f67, %f72, %f66;
	ld.global.f32 	%f74, [%rd30+16];
	add.s64 	%rd46, %rd43, %rd36;
	ld.global.f32 	%f75, [%rd46];
	fma.rn.f32 	%f76, %f74, %f75, %f69;
	add.s64 	%rd47, %rd44, %rd36;
	ld.global.f32 	%f77, [%rd47];
	fma.rn.f32 	%f78, %f74, %f77, %f71;
	add.s64 	%rd48, %rd45, %rd36;
	ld.global.f32 	%f79, [%rd48];
	fma.rn.f32 	%f80, %f74, %f79, %f73;
	ld.global.f32 	%f81, [%rd30+20];
	add.s64 	%rd49, %rd46, %rd36;
	ld.global.f32 	%f82, [%rd49];
	fma.rn.f32 	%f83, %f81, %f82, %f76;
	add.s64 	%rd50, %rd47, %rd36;
	ld.global.f32 	%f84, [%rd50];
	fma.rn.f32 	%f85, %f81, %f84, %f78;
	add.s64 	%rd51, %rd48, %rd36;
	ld.global.f32 	%f86, [%rd51];
	fma.rn.f32 	%f87, %f81, %f86, %f80;
	ld.global.f32 	%f88, [%rd30+24];
	add.s64 	%rd52, %rd49, %rd36;
	ld.global.f32 	%f89, [%rd52];
	fma.rn.f32 	%f90, %f88, %f89, %f83;
	add.s64 	%rd53, %rd50, %rd36;
	ld.global.f32 	%f91, [%rd53];
	fma.rn.f32 	%f92, %f88, %f91, %f85;
	add.s64 	%rd54, %rd51, %rd36;
	ld.global.f32 	%f93, [%rd54];
	fma.rn.f32 	%f94, %f88, %f93, %f87;
	ld.global.f32 	%f95, [%rd30+28];
	add.s64 	%rd55, %rd52, %rd36;
	ld.global.f32 	%f96, [%rd55];
	fma.rn.f32 	%f310, %f95, %f96, %f90;
	add.s64 	%rd56, %rd53, %rd36;
	ld.global.f32 	%f97, [%rd56];
	fma.rn.f32 	%f311, %f95, %f97, %f92;
	add.s64 	%rd57, %rd54, %rd36;
	ld.global.f32 	%f98, [%rd57];
	fma.rn.f32 	%f312, %f95, %f98, %f94;
	add.s32 	%r95, %r95, 8;
	shl.b32 	%r47, %r38, 3;
	add.s32 	%r94, %r94, %r47;
	add.s32 	%r93, %r93, 8;
	setp.eq.s32 	%p5, %r95, 0;
	@%p5 bra 	$L__BB0_4;
	bra.uni 	$L__BB0_3;
$L__BB0_4:
	setp.eq.s32 	%p6, %r8, 0;
	@%p6 bra 	$L__BB0_12;
	setp.lt.u32 	%p7, %r8, 4;
	@%p7 bra 	$L__BB0_7;
	ld.param.u64 	%rd123, [_Z16compute_rhs_cudaPfS_S_S_S_S_S_S_S_S_S_S_iii_param_2];
	add.s32 	%r48, %r91, %r7;
	mul.wide.s32 	%rd58, %r48, 4;
	add.s64 	%rd59, %rd3, %rd58;
	ld.global.f32 	%f100, [%rd59];
	mad.lo.s32 	%r49, %r91, %r38, %r3;
	cvta.to.global.u64 	%rd60, %rd123;
	mul.wide.s32 	%rd61, %r49, 4;
	add.s64 	%rd62, %rd60, %rd61;
	ld.global.f32 	%f101, [%rd62];
	fma.rn.f32 	%f102, %f100, %f101, %f310;
	add.s64 	%rd63, %rd2, %rd61;
	ld.global.f32 	%f103, [%rd63];
	fma.rn.f32 	%f104, %f100, %f103, %f311;
	add.s64 	%rd64, %rd1, %rd61;
	ld.global.f32 	%f105, [%rd64];
	fma.rn.f32 	%f106, %f100, %f105, %f312;
	ld.global.f32 	%f107, [%rd59+4];
	mul.wide.s32 	%rd65, %r38, 4;
	add.s64 	%rd66, %rd62, %rd65;
	ld.global.f32 	%f108, [%rd66];
	fma.rn.f32 	%f109, %f107, %f108, %f102;
	add.s64 	%rd67, %rd63, %rd65;
	ld.global.f32 	%f110, [%rd67];
	fma.rn.f32 	%f111, %f107, %f110, %f104;
	add.s64 	%rd68, %rd64, %rd65;
	ld.global.f32 	%f112, [%rd68];
	fma.rn.f32 	%f113, %f107, %f112, %f106;
	ld.global.f32 	%f114, [%rd59+8];
	add.s64 	%rd69, %rd66, %rd65;
	ld.global.f32 	%f115, [%rd69];
	fma.rn.f32 	%f116, %f114, %f115, %f109;
	add.s64 	%rd70, %rd67, %rd65;
	ld.global.f32 	%f117, [%rd70];
	fma.rn.f32 	%f118, %f114, %f117, %f111;
	add.s64 	%rd71, %rd68, %rd65;
	ld.global.f32 	%f119, [%rd71];
	fma.rn.f32 	%f120, %f114, %f119, %f113;
	ld.global.f32 	%f121, [%rd59+12];
	add.s64 	%rd72, %rd69, %rd65;
	ld.global.f32 	%f122, [%rd72];
	fma.rn.f32 	%f310, %f121, %f122, %f116;
	add.s64 	%rd73, %rd70, %rd65;
	ld.global.f32 	%f123, [%rd73];
	fma.rn.f32 	%f311, %f121, %f123, %f118;
	add.s64 	%rd74, %rd71, %rd65;
	ld.global.f32 	%f124, [%rd74];
	fma.rn.f32 	%f312, %f121, %f124, %f120;
	add.s32 	%r91, %r91, 4;
$L__BB0_7:
	and.b32  	%r13, %r39, 3;
	setp.eq.s32 	%p8, %r13, 0;
	@%p8 bra 	$L__BB0_12;
	setp.eq.s32 	%p9, %r13, 1;
	@%p9 bra 	$L__BB0_10;
	ld.param.u64 	%rd124, [_Z16compute_rhs_cudaPfS_S_S_S_S_S_S_S_S_S_S_iii_param_2];
	add.s32 	%r50, %r91, %r7;
	mul.wide.s32 	%rd75, %r50, 4;
	add.s64 	%rd76, %rd3, %rd75;
	ld.global.f32 	%f126, [%rd76];
	mad.lo.s32 	%r51, %r91, %r38, %r3;
	cvta.to.global.u64 	%rd77, %rd124;
	mul.wide.s32 	%rd78, %r51, 4;
	add.s64 	%rd79, %rd77, %rd78;
	ld.global.f32 	%f127, [%rd79];
	fma.rn.f32 	%f128, %f126, %f127, %f310;
	add.s64 	%rd80, %rd2, %rd78;
	ld.global.f32 	%f129, [%rd80];
	fma.rn.f32 	%f130, %f126, %f129, %f311;
	add.s64 	%rd81, %rd1, %rd78;
	ld.global.f32 	%f131, [%rd81];
	fma.rn.f32 	%f132, %f126, %f131, %f312;
	ld.global.f32 	%f133, [%rd76+4];
	mul.wide.s32 	%rd82, %r38, 4;
	add.s64 	%rd83, %rd79, %rd82;
	ld.global.f32 	%f134, [%rd83];
	fma.rn.f32 	%f310, %f133, %f134, %f128;
	add.s64 	%rd84, %rd80, %rd82;
	ld.global.f32 	%f135, [%rd84];
	fma.rn.f32 	%f311, %f133, %f135, %f130;
	add.s64 	%rd85, %rd81, %rd82;
	ld.global.f32 	%f136, [%rd85];
	fma.rn.f32 	%f312, %f133, %f136, %f132;
	add.s32 	%r91, %r91, 2;
$L__BB0_10:
	and.b32  	%r52, %r39, 1;
	setp.eq.b32 	%p10, %r52, 1;
	not.pred 	%p11, %p10;
	@%p11 bra 	$L__BB0_12;
	ld.param.u64 	%rd125, [_Z16compute_rhs_cudaPfS_S_S_S_S_S_S_S_S_S_S_iii_param_2];
	add.s32 	%r53, %r91, %r7;
	mul.wide.s32 	%rd86, %r53, 4;
	add.s64 	%rd87, %rd3, %rd86;
	ld.global.f32 	%f137, [%rd87];
	mad.lo.s32 	%r54, %r91, %r38, %r3;
	cvta.to.global.u64 	%rd88, %rd125;
	mul.wide.s32 	%rd89, %r54, 4;
	add.s64 	%rd90, %rd88, %rd89;
	ld.global.f32 	%f138, [%rd90];
	fma.rn.f32 	%f310, %f137, %f138, %f310;
	add.s64 	%rd91, %rd2, %rd89;
	ld.global.f32 	%f139, [%rd91];
	fma.rn.f32 	%f311, %f137, %f139, %f311;
	add.s64 	%rd92, %rd1, %rd89;
	ld.global.f32 	%f140, [%rd92];
	fma.rn.f32 	%f312, %f137, %f140, %f312;
$L__BB0_12:
	ld.param.u64 	%rd131, [_Z16compute_rhs_cudaPfS_S_S_S_S_S_S_S_S_S_S_iii_param_10];
	cvta.to.global.u64 	%rd4, %rd131;
	mul.f32 	%f36, %f1, %f312;
	setp.lt.u32 	%p12, %r39, 8;
	mov.b32 	%r99, 0;
	@%p12 bra 	$L__BB0_15;
	and.b32  	%r99, %r39, 2147483640;
	neg.s32 	%r98, %r99;
	shl.b32 	%r57, %r1, 2;
	mov.u32 	%r58, _ZZ16compute_rhs_cudaPfS_S_S_S_S_S_S_S_S_S_S_iiiE5rhs_s;
	add.s32 	%r97, %r58, %r57;
	shl.b32 	%r59, %r2, 2;
	mov.u32 	%r96, %r7;
$L__BB0_14:
	.pragma "nounroll";
	ld.param.u64 	%rd132, [_Z16compute_rhs_cudaPfS_S_S_S_S_S_S_S_S_S_S_iii_param_11];
	mul.wide.u32 	%rd93, %r96, 4;
	add.s64 	%rd94, %rd4, %rd93;
	ld.global.f32 	%f141, [%rd94];
	cvta.to.global.u64 	%rd95, %rd132;
	add.s64 	%rd96, %rd95, %rd93;
	ld.global.f32 	%f142, [%rd96];
	mul.f32 	%f143, %f4, %f142;
	fma.rn.f32 	%f144, %f2, %f141, %f143;
	mul.f32 	%f145, %f5, %f142;
	fma.rn.f32 	%f146, %f3, %f141, %f145;
	mul.f32 	%f147, %f311, %f146;
	fma.rn.f32 	%f148, %f310, %f144, %f147;
	mul.f32 	%f149, %f36, %f148;
	atom.shared.add.f32 	%f150, [%r97], %f149;
	ld.global.f32 	%f151, [%rd94+4];
	ld.global.f32 	%f152, [%rd96+4];
	mul.f32 	%f153, %f4, %f152;
	fma.rn.f32 	%f154, %f2, %f151, %f153;
	mul.f32 	%f155, %f5, %f152;
	fma.rn.f32 	%f156, %f3, %f151, %f155;
	mul.f32 	%f157, %f311, %f156;
	fma.rn.f32 	%f158, %f310, %f154, %f157;
	mul.f32 	%f159, %f36, %f158;
	add.s32 	%r60, %r97, %r59;
	atom.shared.add.f32 	%f160, [%r60], %f159;
	ld.global.f32 	%f161, [%rd94+8];
	ld.global.f32 	%f162, [%rd96+8];
	mul.f32 	%f163, %f4, %f162;
	fma.rn.f32 	%f164, %f2, %f161, %f163;
	mul.f32 	%f165, %f5, %f162;
	fma.rn.f32 	%f166, %f3, %f161, %f165;
	mul.f32 	%f167, %f311, %f166;
	fma.rn.f32 	%f168, %f310, %f164, %f167;
	mul.f32 	%f169, %f36, %f168;
	add.s32 	%r61, %r60, %r59;
	atom.shared.add.f32 	%f170, [%r61], %f169;
	ld.global.f32 	%f171, [%rd94+12];
	ld.global.f32 	%f172, [%rd96+12];
	mul.f32 	%f173, %f4, %f172;
	fma.rn.f32 	%f174, %f2, %f171, %f173;
	mul.f32 	%f175, %f5, %f172;
	fma.rn.f32 	%f176, %f3, %f171, %f175;
	mul.f32 	%f177, %f311, %f176;
	fma.rn.f32 	%f178, %f310, %f174, %f177;
	mul.f32 	%f179, %f36, %f178;
	add.s32 	%r62, %r61, %r59;
	atom.shared.add.f32 	%f180, [%r62], %f179;
	ld.global.f32 	%f181, [%rd94+16];
	ld.global.f32 	%f182, [%rd96+16];
	mul.f32 	%f183, %f4, %f182;
	fma.rn.f32 	%f184, %f2, %f181, %f183;
	mul.f32 	%f185, %f5, %f182;
	fma.rn.f32 	%f186, %f3, %f181, %f185;
	mul.f32 	%f187, %f311, %f186;
	fma.rn.f32 	%f188, %f310, %f184, %f187;
	mul.f32 	%f189, %f36, %f188;
	add.s32 	%r63, %r62, %r59;
	atom.shared.add.f32 	%f190, [%r63], %f189;
	ld.global.f32 	%f191, [%rd94+20];
	ld.global.f32 	%f192, [%rd96+20];
	mul.f32 	%f193, %f4, %f192;
	fma.rn.f32 	%f194, %f2, %f191, %f193;
	mul.f32 	%f195, %f5, %f192;
	fma.rn.f32 	%f196, %f3, %f191, %f195;
	mul.f32 	%f197, %f311, %f196;
	fma.rn.f32 	%f198, %f310, %f194, %f197;
	mul.f32 	%f199, %f36, %f198;
	add.s32 	%r64, %r63, %r59;
	atom.shared.add.f32 	%f200, [%r64], %f199;
	ld.global.f32 	%f201, [%rd94+24];
	ld.global.f32 	%f202, [%rd96+24];
	mul.f32 	%f203, %f4, %f202;
	fma.rn.f32 	%f204, %f2, %f201, %f203;
	mul.f32 	%f205, %f5, %f202;
	fma.rn.f32 	%f206, %f3, %f201, %f205;
	mul.f32 	%f207, %f311, %f206;
	fma.rn.f32 	%f208, %f310, %f204, %f207;
	mul.f32 	%f209, %f36, %f208;
	add.s32 	%r65, %r64, %r59;
	atom.shared.add.f32 	%f210, [%r65], %f209;
	ld.global.f32 	%f211, [%rd94+28];
	ld.global.f32 	%f212, [%rd96+28];
	mul.f32 	%f213, %f4, %f212;
	fma.rn.f32 	%f214, %f2, %f211, %f213;
	mul.f32 	%f215, %f5, %f212;
	fma.rn.f32 	%f216, %f3, %f211, %f215;
	mul.f32 	%f217, %f311, %f216;
	fma.rn.f32 	%f218, %f310, %f214, %f217;
	mul.f32 	%f219, %f36, %f218;
	add.s32 	%r66, %r65, %r59;
	atom.shared.add.f32 	%f220, [%r66], %f219;
	add.s32 	%r98, %r98, 8;
	shl.b32 	%r67, %r2, 5;
	add.s32 	%r97, %r97, %r67;
	add.s32 	%r96, %r96, 8;
	setp.ne.s32 	%p13, %r98, 0;
	@%p13 bra 	$L__BB0_14;
$L__BB0_15:
	setp.eq.s32 	%p14, %r8, 0;
	@%p14 bra 	$L__BB0_23;
	ld.param.u64 	%rd133, [_Z16compute_rhs_cudaPfS_S_S_S_S_S_S_S_S_S_S_iii_param_11];
	cvta.to.global.u64 	%rd5, %rd133;
	and.b32  	%r33, %r39, 3;
	setp.lt.u32 	%p15, %r8, 4;
	@%p15 bra 	$L__BB0_18;
	add.s32 	%r68, %r99, %r7;
	mul.wide.u32 	%rd97, %r68, 4;
	add.s64 	%rd98, %rd4, %rd97;
	ld.global.f32 	%f221, [%rd98];
	add.s64 	%rd99, %rd5, %rd97;
	ld.global.f32 	%f222, [%rd99];
	mul.f32 	%f223, %f4, %f222;
	fma.rn.f32 	%f224, %f2, %f221, %f223;
	mul.f32 	%f225, %f5, %f222;
	fma.rn.f32 	%f226, %f3, %f221, %f225;
	mad.lo.s32 	%r69, %r99, %r2, %r1;
	shl.b32 	%r70, %r69, 2;
	mov.u32 	%r71, _ZZ16compute_rhs_cudaPfS_S_S_S_S_S_S_S_S_S_S_iiiE5rhs_s;
	add.s32 	%r72, %r71, %r70;
	mul.f32 	%f227, %f311, %f226;
	fma.rn.f32 	%f228, %f310, %f224, %f227;
	mul.f32 	%f229, %f36, %f228;
	atom.shared.add.f32 	%f230, [%r72], %f229;
	cvt.u64.u32 	%rd100, %r7;
	cvt.u64.u32 	%rd101, %r99;
	add.s64 	%rd102, %rd101, %rd100;
	shl.b64 	%rd103, %rd102, 2;
	add.s64 	%rd104, %rd4, %rd103;
	ld.global.f32 	%f231, [%rd104+4];
	add.s64 	%rd105, %rd5, %rd103;
	ld.global.f32 	%f232, [%rd105+4];
	mul.f32 	%f233, %f4, %f232;
	fma.rn.f32 	%f234, %f2, %f231, %f233;
	mul.f32 	%f235, %f5, %f232;
	fma.rn.f32 	%f236, %f3, %f231, %f235;
	shl.b32 	%r73, %r2, 2;
	add.s32 	%r74, %r72, %r73;
	mul.f32 	%f237, %f311, %f236;
	fma.rn.f32 	%f238, %f310, %f234, %f237;
	mul.f32 	%f239, %f36, %f238;
	atom.shared.add.f32 	%f240, [%r74], %f239;
	ld.global.f32 	%f241, [%rd104+8];
	ld.global.f32 	%f242, [%rd105+8];
	mul.f32 	%f243, %f4, %f242;
	fma.rn.f32 	%f244, %f2, %f241, %f243;
	mul.f32 	%f245, %f5, %f242;
	fma.rn.f32 	%f246, %f3, %f241, %f245;
	add.s32 	%r75, %r74, %r73;
	mul.f32 	%f247, %f311, %f246;
	fma.rn.f32 	%f248, %f310, %f244, %f247;
	mul.f32 	%f249, %f36, %f248;
	atom.shared.add.f32 	%f250, [%r75], %f249;
	ld.global.f32 	%f251, [%rd104+12];
	ld.global.f32 	%f252, [%rd105+12];
	mul.f32 	%f253, %f4, %f252;
	fma.rn.f32 	%f254, %f2, %f251, %f253;
	mul.f32 	%f255, %f5, %f252;
	fma.rn.f32 	%f256, %f3, %f251, %f255;
	add.s32 	%r76, %r75, %r73;
	mul.f32 	%f257, %f311, %f256;
	fma.rn.f32 	%f258, %f310, %f254, %f257;
	mul.f32 	%f259, %f36, %f258;
	atom.shared.add.f32 	%f260, [%r76], %f259;
	add.s32 	%r99, %r99, 4;
$L__BB0_18:
	setp.eq.s32 	%p16, %r33, 0;
	@%p16 bra 	$L__BB0_23;
	setp.eq.s32 	%p17, %r33, 1;
	@%p17 bra 	$L__BB0_21;
	add.s32 	%r77, %r99, %r7;
	mul.wide.u32 	%rd106, %r77, 4;
	add.s64 	%rd107, %rd4, %rd106;
	ld.global.f32 	%f261, [%rd107];
	add.s64 	%rd108, %rd5, %rd106;
	ld.global.f32 	%f262, [%rd108];
	mul.f32 	%f263, %f4, %f262;
	fma.rn.f32 	%f264, %f2, %f261, %f263;
	mul.f32 	%f265, %f5, %f262;
	fma.rn.f32 	%f266, %f3, %f261, %f265;
	mad.lo.s32 	%r78, %r99, %r2, %r1;
	shl.b32 	%r79, %r78, 2;
	mov.u32 	%r80, _ZZ16compute_rhs_cudaPfS_S_S_S_S_S_S_S_S_S_S_iiiE5rhs_s;
	add.s32 	%r81, %r80, %r79;
	mul.f32 	%f267, %f311, %f266;
	fma.rn.f32 	%f268, %f310, %f264, %f267;
	mul.f32 	%f269, %f36, %f268;
	atom.shared.add.f32 	%f270, [%r81], %f269;
	cvt.u64.u32 	%rd109, %r7;
	cvt.u64.u32 	%rd110, %r99;
	add.s64 	%rd111, %rd110, %rd109;
	shl.b64 	%rd112, %rd111, 2;
	add.s64 	%rd113, %rd4, %rd112;
	ld.global.f32 	%f271, [%rd113+4];
	add.s64 	%rd114, %rd5, %rd112;
	ld.global.f32 	%f272, [%rd114+4];
	mul.f32 	%f273, %f4, %f272;
	fma.rn.f32 	%f274, %f2, %f271, %f273;
	mul.f32 	%f275, %f5, %f272;
	fma.rn.f32 	%f276, %f3, %f271, %f275;
	shl.b32 	%r82, %r2, 2;
	add.s32 	%r83, %r81, %r82;
	mul.f32 	%f277, %f311, %f276;
	fma.rn.f32 	%f278, %f310, %f274, %f277;
	mul.f32 	%f279, %f36, %f278;
	atom.shared.add.f32 	%f280, [%r83], %f279;
	add.s32 	%r99, %r99, 2;
$L__BB0_21:
	and.b32  	%r84, %r39, 1;
	setp.eq.b32 	%p18, %r84, 1;
	not.pred 	%p19, %p18;
	@%p19 bra 	$L__BB0_23;
	add.s32 	%r85, %r99, %r7;
	mul.wide.u32 	%rd115, %r85, 4;
	add.s64 	%rd116, %rd4, %rd115;
	ld.global.f32 	%f281, [%rd116];
	add.s64 	%rd117, %rd5, %rd115;
	ld.global.f32 	%f282, [%rd117];
	mul.f32 	%f283, %f4, %f282;
	fma.rn.f32 	%f284, %f2, %f281, %f283;
	mul.f32 	%f285, %f5, %f282;
	fma.rn.f32 	%f286, %f3, %f281, %f285;
	mad.lo.s32 	%r86, %r99, %r2, %r1;
	shl.b32 	%r87, %r86, 2;
	mov.u32 	%r88, _ZZ16compute_rhs_cudaPfS_S_S_S_S_S_S_S_S_S_S_iiiE5rhs_s;
	add.s32 	%r89, %r88, %r87;
	mul.f32 	%f287, %f311, %f286;
	fma.rn.f32 	%f288, %f310, %f284, %f287;
	mul.f32 	%f289, %f36, %f288;
	atom.shared.add.f32 	%f290, [%r89], %f289;
$L__BB0_23:
	ld.param.u64 	%rd121, [_Z16compute_rhs_cudaPfS_S_S_S_S_S_S_S_S_S_S_iii_param_0];
	bar.sync 	0;
	ld.shared.f32 	%f291, [%r5];
	cvta.to.global.u64 	%rd118, %rd121;
	mul.wide.s32 	%rd119, %r6, 4;
	add.s64 	%rd120, %rd118, %rd119;
	st.global.f32 	[%rd120], %f291;
$L__BB0_24:
	ret;

}
	// .globl	_Z17compute_flux_cudaPfS_S_S_PiS_S_S_S_iiiS0_S0_i
.visible .entry _Z17compute_flux_cudaPfS_S_S_PiS_S_S_S_iiiS0_S0_i(
	.param .u64 .ptr .align 1 _Z17compute_flux_cudaPfS_S_S_PiS_S_S_S_iiiS0_S0_i_param_0,
	.param .u64 .ptr .align 1 _Z17compute_flux_cudaPfS_S_S_PiS_S_S_S_iiiS0_S0_i_param_1,
	.param .u64 .ptr .align 1 _Z17compute_flux_cudaPfS_S_S_PiS_S_S_S_iiiS0_S0_i_param_2,
	.param .u64 .ptr .align 1 _Z17compute_flux_cudaPfS_S_S_PiS_S_S_S_iiiS0_S0_i_param_3,
	.param .u64 .ptr .align 1 _Z17compute_flux_cudaPfS_S_S_PiS_S_S_S_iiiS0_S0_i_param_4,
	.param .u64 .ptr .align 1 _Z17compute_flux_cudaPfS_S_S_PiS_S_S_S_iiiS0_S0_i_param_5,
	.param .u64 .ptr .align 1 _Z17compute_flux_cudaPfS_S_S_PiS_S_S_S_iiiS0_S0_i_param_6,
	.param .u64 .ptr .align 1 _Z17compute_flux_cudaPfS_S_S_PiS_S_S_S_iiiS0_S0_i_param_7,
	.param .u64 .ptr .align 1 _Z17compute_flux_cudaPfS_S_S_PiS_S_S_S_iiiS0_S0_i_param_8,
	.param .u32 _Z17compute_flux_cudaPfS_S_S_PiS_S_S_S_iiiS0_S0_i_param_9,
	.param .u32 _Z17compute_flux_cudaPfS_S_S_PiS_S_S_S_iiiS0_S0_i_param_10,
	.param .u32 _Z17compute_flux_cudaPfS_S_S_PiS_S_S_S_iiiS0_S0_i_param_11,
	.param .u64 .ptr .align 1 _Z17compute_flux_cudaPfS_S_S_PiS_S_S_S_iiiS0_S0_i_param_12,
	.param .u64 .ptr .align 1 _Z17compute_flux_cudaPfS_S_S_PiS_S_S_S_iiiS0_S0_i_param_13,
	.param .u32 _Z17compute_flux_cudaPfS_S_S_PiS_S_S_S_iiiS0_S0_i_param_14
)
{
	.local .align 4 .b8 	__local_depot1[80];
	.reg .b64 	%SP;
	.reg .b64 	%SPL;
	.reg .pred 	%p<42>;
	.reg .b32 	%r<373>;
	.reg .b32 	%f<312>;
	.reg .b64 	%rd<438>;

	mov.u64 	%SPL, __local_depot1;
	ld.param.u64 	%rd58, [_Z17compute_flux_cudaPfS_S_S_PiS_S_S_S_iiiS0_S0_i_param_0];
	ld.param.u64 	%rd59, [_Z17compute_flux_cudaPfS_S_S_PiS_S_S_S_iiiS0_S0_i_param_1];
	ld.param.u64 	%rd60, [_Z17compute_flux_cudaPfS_S_S_PiS_S_S_S_iiiS0_S0_i_param_2];
	ld.param.u64 	%rd61, [_Z17compute_flux_cudaPfS_S_S_PiS_S_S_S_iiiS0_S0_i_param_3];
	ld.param.u64 	%rd62, [_Z17compute_flux_cudaPfS_S_S_PiS_S_S_S_iiiS0_S0_i_param_4];
	ld.param.u64 	%rd55, [_Z17compute_flux_cudaPfS_S_S_PiS_S_S_S_iiiS0_S0_i_param_5];
	ld.param.u64 	%rd56, [_Z17compute_flux_cudaPfS_S_S_PiS_S_S_S_iiiS0_S0_i_param_6];
	ld.param.u64 	%rd57, [_Z17compute_flux_cudaPfS_S_S_PiS_S_S_S_iiiS0_S0_i_param_7];
	ld.param.u64 	%rd63, [_Z17compute_flux_cudaPfS_S_S_PiS_S_S_S_iiiS0_S0_i_param_8];
	ld.param.u32 	%r55, [_Z17compute_flux_cudaPfS_S_S_PiS_S_S_S_iiiS0_S0_i_param_9];
	ld.param.u32 	%r56, [_Z17compute_flux_cudaPfS_S_S_PiS_S_S_S_iiiS0_S0_i_param_10];
	ld.param.u32 	%r57, [_Z17compute_flux_cudaPfS_S_S_PiS_S_S_S_iiiS0_S0_i_param_11];
	ld.param.u64 	%rd64, [_Z17compute_flux_cudaPfS_S_S_PiS_S_S_S_iiiS0_S0_i_param_12];
	ld.param.u64 	%rd65, [_Z17compute_flux_cudaPfS_S_S_PiS_S_S_S_iiiS0_S0_i_param_13];
	ld.param.u32 	%r58, [_Z17compute_flux_cudaPfS_S_S_PiS_S_S_S_iiiS0_S0_i_param_14];
	cvta.to.global.u64 	%rd1, %rd61;
	cvta.to.global.u64 	%rd2, %rd60;
	cvta.to.global.u64 	%rd3, %rd58;
	cvta.to.global.u64 	%rd4, %rd64;
	cvta.to.global.u64 	%rd5, %rd63;
	cvta.to.global.u64 	%rd6, %rd59;
	cvta.to.global.u64 	%rd7, %rd65;
	cvta.to.global.u64 	%rd8, %rd62;
	add.u64 	%rd9, %SPL, 0;
	add.u64 	%rd10, %SPL, 20;
	add.u64 	%rd11, %SPL, 40;
	add.u64 	%rd12, %SPL, 60;
	mov.u32 	%r59, %tid.x;
	mov.u32 	%r60, %ctaid.x;
	mov.u32 	%r61, %ntid.x;
	mad.lo.s32 	%r1, %r60, %r61, %r59;
	setp.ge.s32 	%p1, %r1, %r55;
	@%p1 bra 	$L__BB1_60;
	shl.b32 	%r62, %r55, 1;
	add.s32 	%r63, %r62, %r1;
	mul.wide.s32 	%rd70, %r63, 4;
	add.s64 	%rd13, %rd8, %rd70;
	ld.global.s32 	%rd15, [%rd13];
	setp.eq.s64 	%p2, %rd15, -6;
	@%p2 bra 	$L__BB1_60;
	mul.wide.s32 	%rd71, %r1, 4;
	add.s64 	%rd16, %rd8, %rd71;
	ld.global.s32 	%rd19, [%rd16];
	setp.lt.s32 	%p3, %r56, 1;
	@%p3 bra 	$L__BB1_11;
	cvt.u32.u64 	%r65, %rd19;
	add.s32 	%r2, %r65, 3;
	add.s32 	%r66, %r56, -1;
	and.b32  	%r3, %r56, 3;
	setp.lt.u32 	%p4, %r66, 3;
	mov.b32 	%r359, 0;
	@%p4 bra 	$L__BB1_6;
	and.b32  	%r359, %r56, 2147483644;
	mov.b32 	%r357, 0;
$L__BB1_5:
	.pragma "nounroll";
	shl.b32 	%r68, %r357, 3;
	cvt.s64.s32 	%rd72, %r68;
	add.s64 	%rd73, %rd72, %rd19;
	shl.b64 	%rd74, %rd73, 2;
	add.s64 	%rd75, %rd4, %rd74;
	ld.global.u32 	%r69, [%rd75+-4];
	add.s32 	%r70, %r2, %r68;
	mul.wide.s32 	%rd76, %r70, 4;
	add.s64 	%rd77, %rd4, %rd76;
	ld.global.u32 	%r71, [%rd77];
	add.s32 	%r72, %r71, -1;
	mad.lo.s32 	%r73, %r72, %r56, %r69;
	add.s32 	%r74, %r73, -1;
	mul.lo.s32 	%r75, %r74, %r58;
	cvt.s64.s32 	%rd78, %r75;
	add.s64 	%rd79, %rd15, %rd78;
	shl.b64 	%rd80, %rd79, 2;
	add.s64 	%rd81, %rd6, %rd80;
	ld.global.f32 	%f61, [%rd81+-4];
	mul.wide.u32 	%rd82, %r357, 4;
	add.s64 	%rd83, %rd9, %rd82;
	st.local.f32 	[%rd83], %f61;
	add.s64 	%rd84, %rd2, %rd80;
	ld.global.f32 	%f62, [%rd84+-4];
	add.s64 	%rd85, %rd11, %rd82;
	st.local.f32 	[%rd85], %f62;
	add.s64 	%rd86, %rd1, %rd80;
	ld.global.f32 	%f63, [%rd86+-4];
	add.s64 	%rd87, %rd12, %rd82;
	st.local.f32 	[%rd87], %f63;
	add.s32 	%r76, %r68, 8;
	cvt.s64.s32 	%rd88, %r76;
	add.s64 	%rd89, %rd88, %rd19;
	shl.b64 	%rd90, %rd89, 2;
	add.s64 	%rd91, %rd4, %rd90;
	ld.global.u32 	%r77, [%rd91+-4];
	ld.global.u32 	%r78, [%rd77+32];
	add.s32 	%r79, %r78, -1;
	mad.lo.s32 	%r80, %r79, %r56, %r77;
	add.s32 	%r81, %r80, -1;
	mul.lo.s32 	%r82, %r81, %r58;
	cvt.s64.s32 	%rd92, %r82;
	add.s64 	%rd93, %rd15, %rd92;
	shl.b64 	%rd94, %rd93, 2;
	add.s64 	%rd95, %rd6, %rd94;
	ld.global.f32 	%f64, [%rd95+-4];
	st.local.f32 	[%rd83+4], %f64;
	add.s64 	%rd96, %rd2, %rd94;
	ld.global.f32 	%f65, [%rd96+-4];
	st.local.f32 	[%rd85+4], %f65;
	add.s64 	%rd97, %rd1, %rd94;
	ld.global.f32 	%f66, [%rd97+-4];
	st.local.f32 	[%rd87+4], %f66;
	add.s32 	%r83, %r68, 16;
	cvt.s64.s32 	%rd98, %r83;
	add.s64 	%rd99, %rd98, %rd19;
	shl.b64 	%rd100, %rd99, 2;
	add.s64 	%rd101, %rd4, %rd100;
	ld.global.u32 	%r84, [%rd101+-4];
	ld.global.u32 	%r85, [%rd77+64];
	add.s32 	%r86, %r85, -1;
	mad.lo.s32 	%r87, %r86, %r56, %r84;
	add.s32 	%r88, %r87, -1;
	mul.lo.s32 	%r89, %r88, %r58;
	cvt.s64.s32 	%rd102, %r89;
	add.s64 	%rd103, %rd15, %rd102;
	shl.b64 	%rd104, %rd103, 2;
	add.s64 	%rd105, %rd6, %rd104;
	ld.global.f32 	%f67, [%rd105+-4];
	st.local.f32 	[%rd83+8], %f67;
	add.s64 	%rd106, %rd2, %rd104;
	ld.global.f32 	%f68, [%rd106+-4];
	st.local.f32 	[%rd85+8], %f68;
	add.s64 	%rd107, %rd1, %rd104;
	ld.global.f32 	%f69, [%rd107+-4];
	st.local.f32 	[%rd87+8], %f69;
	add.s32 	%r90, %r68, 24;
	cvt.s64.s32 	%rd108, %r90;
	add.s64 	%rd109, %rd108, %rd19;
	shl.b64 	%rd110, %rd109, 2;
	add.s64 	%rd111, %rd4, %rd110;
	ld.global.u32 	%r91, [%rd111+-4];
	ld.global.u32 	%r92, [%rd77+96];
	add.s32 	%r93, %r92, -1;
	mad.lo.s32 	%r94, %r93, %r56, %r91;
	add.s32 	%r95, %r94, -1;
	mul.lo.s32 	%r96, %r95, %r58;
	cvt.s64.s32 	%rd112, %r96;
	add.s64 	%rd113, %rd15, %rd112;
	shl.b64 	%rd114, %rd113, 2;
	add.s64 	%rd115, %rd6, %rd114;
	ld.global.f32 	%f70, [%rd115+-4];
	st.local.f32 	[%rd83+12], %f70;
	add.s64 	%rd116, %rd2, %rd114;
	ld.global.f32 	%f71, [%rd116+-4];
	st.local.f32 	[%rd85+12], %f71;
	add.s64 	%rd117, %rd1, %rd114;
	ld.global.f32 	%f72, [%rd117+-4];
	st.local.f32 	[%rd87+12], %f72;
	add.s32 	%r357, %r357, 4;
	setp.ne.s32 	%p5, %r357, %r359;
	@%p5 bra 	$L__BB1_5;
$L__BB1_6:
	setp.eq.s32 	%p6, %r3, 0;
	@%p6 bra 	$L__BB1_11;
	setp.eq.s32 	%p7, %r3, 1;
	@%p7 bra 	$L__BB1_9;
	shl.b32 	%r97, %r359, 3;
	cvt.s64.s32 	%rd118, %r97;
	add.s64 	%rd119, %rd118, %rd19;
	shl.b64 	%rd120, %rd119, 2;
	add.s64 	%rd121, %rd4, %rd120;
	ld.global.u32 	%r98, [%rd121+-4];
	add.s32 	%r99, %r2, %r97;
	mul.wide.s32 	%rd122, %r99, 4;
	add.s64 	%rd123, %rd4, %rd122;
	ld.global.u32 	%r100, [%rd123];
	add.s32 	%r101, %r100, -1;
	mad.lo.s32 	%r102, %r101, %r56, %r98;
	add.s32 	%r103, %r102, -1;
	mul.lo.s32 	%r104, %r103, %r58;
	cvt.s64.s32 	%rd124, %r104;
	add.s64 	%rd125, %rd15, %rd124;
	shl.b64 	%rd126, %rd125, 2;
	add.s64 	%rd127, %rd6, %rd126;
	ld.global.f32 	%f73, [%rd127+-4];
	mul.wide.u32 	%rd128, %r359, 4;
	add.s64 	%rd129, %rd9, %rd128;
	st.local.f32 	[%rd129], %f73;
	add.s64 	%rd130, %rd2, %rd126;
	ld.global.f32 	%f74, [%rd130+-4];
	add.s64 	%rd131, %rd11, %rd128;
	st.local.f32 	[%rd131], %f74;
	add.s64 	%rd132, %rd1, %rd126;
	ld.global.f32 	%f75, [%rd132+-4];
	add.s64 	%rd133, %rd12, %rd128;
	st.local.f32 	[%rd133], %f75;
	add.s32 	%r105, %r97, 8;
	cvt.s64.s32 	%rd134, %r105;
	add.s64 	%rd135, %rd134, %rd19;
	shl.b64 	%rd136, %rd135, 2;
	add.s64 	%rd137, %rd4, %rd136;
	ld.global.u32 	%r106, [%rd137+-4];
	ld.global.u32 	%r107, [%rd123+32];
	add.s32 	%r108, %r107, -1;
	mad.lo.s32 	%r109, %r108, %r56, %r106;
	add.s32 	%r110, %r109, -1;
	mul.lo.s32 	%r111, %r110, %r58;
	cvt.s64.s32 	%rd138, %r111;
	add.s64 	%rd139, %rd15, %rd138;
	shl.b64 	%rd140, %rd139, 2;
	add.s64 	%rd141, %rd6, %rd140;
	ld.global.f32 	%f76, [%rd141+-4];
	st.local.f32 	[%rd129+4], %f76;
	add.s64 	%rd142, %rd2, %rd140;
	ld.global.f32 	%f77, [%rd142+-4];
	st.local.f32 	[%rd131+4], %f77;
	add.s64 	%rd143, %rd1, %rd140;
	ld.global.f32 	%f78, [%rd143+-4];
	st.local.f32 	[%rd133+4], %f78;
	add.s32 	%r359, %r359, 2;
$L__BB1_9:
	and.b32  	%r112, %r56, 1;
	setp.eq.b32 	%p8, %r112, 1;
	not.pred 	%p9, %p8;
	@%p9 bra 	$L__BB1_11;
	shl.b32 	%r113, %r359, 3;
	cvt.s64.s32 	%rd144, %r113;
	add.s64 	%rd145, %rd144, %rd19;
	shl.b64 	%rd146, %rd145, 2;
	add.s64 	%rd147, %rd4, %rd146;
	ld.global.u32 	%r114, [%rd147+-4];
	add.s32 	%r115, %r2, %r113;
	mul.wide.s32 	%rd148, %r115, 4;
	add.s64 	%rd149, %rd4, %rd148;
	ld.global.u32 	%r116, [%rd149];
	add.s32 	%r117, %r116, -1;
	mad.lo.s32 	%r118, %r117, %r56, %r114;
	add.s32 	%r119, %r118, -1;
	mul.lo.s32 	%r120, %r119, %r58;
	cvt.s64.s32 	%rd150, %r120;
	add.s64 	%rd151, %rd15, %rd150;
	shl.b64 	%rd152, %rd151, 2;
	add.s64 	%rd153, %rd6, %rd152;
	ld.global.f32 	%f79, [%rd153+-4];
	mul.wide.u32 	%rd154, %r359, 4;
	add.s64 	%rd155, %rd9, %rd154;
	st.local.f32 	[%rd155], %f79;
	add.s64 	%rd156, %rd2, %rd152;
	ld.global.f32 	%f80, [%rd156+-4];
	add.s64 	%rd157, %rd11, %rd154;
	st.local.f32 	[%rd157], %f80;
	add.s64 	%rd158, %rd1, %rd152;
	ld.global.f32 	%f81, [%rd158+-4];
	add.s64 	%rd159, %rd12, %rd154;
	st.local.f32 	[%rd159], %f81;
$L__BB1_11:
	mul.wide.s32 	%rd20, %r55, 4;
	add.s64 	%rd160, %rd13, %rd20;
	ld.global.s32 	%rd22, [%rd160];
	setp.eq.s64 	%p10, %rd22, 0;
	@%p10 bra 	$L__BB1_24;
	setp.lt.s32 	%p11, %r56, 1;
	add.s64 	%rd161, %rd16, %rd20;
	ld.global.u32 	%r364, [%rd161];
	@%p11 bra 	$L__BB1_24;
	add.s32 	%r11, %r364, 3;
	add.s32 	%r123, %r56, -1;
	and.b32  	%r12, %r56, 7;
	setp.lt.u32 	%p12, %r123, 7;
	mov.b32 	%r362, 0;
	@%p12 bra 	$L__BB1_16;
	cvt.s64.s32 	%rd23, %r364;
	and.b32  	%r362, %r56, 2147483640;
	mov.b32 	%r360, 0;
$L__BB1_15:
	.pragma "nounroll";
	shl.b32 	%r125, %r360, 3;
	cvt.s64.s32 	%rd162, %r125;
	add.s64 	%rd163, %rd162, %rd23;
	shl.b64 	%rd164, %rd163, 2;
	add.s64 	%rd165, %rd7, %rd164;
	ld.global.u32 	%r126, [%rd165+-4];
	add.s32 	%r127, %r11, %r125;
	mul.wide.s32 	%rd166, %r127, 4;
	add.s64 	%rd167, %rd7, %rd166;
	ld.global.u32 	%r128, [%rd167];
	add.s32 	%r129, %r128, -1;
	mad.lo.s32 	%r130, %r129, %r56, %r126;
	add.s32 	%r131, %r130, -1;
	mul.lo.s32 	%r132, %r131, %r58;
	cvt.s64.s32 	%rd168, %r132;
	add.s64 	%rd169, %rd22, %rd168;
	shl.b64 	%rd170, %rd169, 2;
	add.s64 	%rd171, %rd6, %rd170;
	ld.global.f32 	%f82, [%rd171+-4];
	mul.wide.u32 	%rd172, %r360, 4;
	add.s64 	%rd173, %rd10, %rd172;
	st.local.f32 	[%rd173], %f82;
	ld.global.u32 	%r133, [%rd165+28];
	ld.global.u32 	%r134, [%rd167+32];
	add.s32 	%r135, %r134, -1;
	mad.lo.s32 	%r136, %r135, %r56, %r133;
	add.s32 	%r137, %r136, -1;
	mul.lo.s32 	%r138, %r137, %r58;
	cvt.s64.s32 	%rd174, %r138;
	add.s64 	%rd175, %rd22, %rd174;
	shl.b64 	%rd176, %rd175, 2;
	add.s64 	%rd177, %rd6, %rd176;
	ld.global.f32 	%f83, [%rd177+-4];
	st.local.f32 	[%rd173+4], %f83;
	add.s32 	%r139, %r125, 16;
	cvt.s64.s32 	%rd178, %r139;
	add.s64 	%rd179, %rd178, %rd23;
	shl.b64 	%rd180, %rd179, 2;
	add.s64 	%rd181, %rd7, %rd180;
	ld.global.u32 	%r140, [%rd181+-4];
	ld.global.u32 	%r141, [%rd167+64];
	add.s32 	%r142, %r141, -1;
	mad.lo.s32 	%r143, %r142, %r56, %r140;
	add.s32 	%r144, %r143, -1;
	mul.lo.s32 	%r145, %r144, %r58;
	cvt.s64.s32 	%rd182, %r145;
	add.s64 	%rd183, %rd22, %rd182;
	shl.b64 	%rd184, %rd183, 2;
	add.s64 	%rd185, %rd6, %rd184;
	ld.global.f32 	%f84, [%rd185+-4];
	st.local.f32 	[%rd173+8], %f84;
	add.s32 	%r146, %r125, 24;
	cvt.s64.s32 	%rd186, %r146;
	add.s64 	%rd187, %rd186, %rd23;
	shl.b64 	%rd188, %rd187, 2;
	add.s64 	%rd189, %rd7, %rd188;
	ld.global.u32 	%r147, [%rd189+-4];
	ld.global.u32 	%r148, [%rd167+96];
	add.s32 	%r149, %r148, -1;
	mad.lo.s32 	%r150, %r149, %r56, %r147;
	add.s32 	%r151, %r150, -1;
	mul.lo.s32 	%r152, %r151, %r58;
	cvt.s64.s32 	%rd190, %r152;
	add.s64 	%rd191, %rd22, %rd190;
	shl.b64 	%rd192, %rd191, 2;
	add.s64 	%rd193, %rd6, %rd192;
	ld.global.f32 	%f85, [%rd193+-4];
	st.local.f32 	[%rd173+12], %f85;
	add.s32 	%r153, %r125, 32;
	cvt.s64.s32 	%rd194, %r153;
	add.s64 	%rd195, %rd194, %rd23;
	shl.b64 	%rd196, %rd195, 2;
	add.s64 	%rd197, %rd7, %rd196;
	ld.global.u32 	%r154, [%rd197+-4];
	ld.global.u32 	%r155, [%rd167+128];
	add.s32 	%r156, %r155, -1;
	mad.lo.s32 	%r157, %r156, %r56, %r154;
	add.s32 	%r158, %r157, -1;
	mul.lo.s32 	%r159, %r158, %r58;
	cvt.s64.s32 	%rd198, %r159;
	add.s64 	%rd199, %rd22, %rd198;
	shl.b64 	%rd200, %rd199, 2;
	add.s64 	%rd201, %rd6, %rd200;
	ld.global.f32 	%f86, [%rd201+-4];
	st.local.f32 	[%rd173+16], %f86;
	add.s32 	%r160, %r125, 40;
	cvt.s64.s32 	%rd202, %r160;
	add.s64 	%rd203, %rd202, %rd23;
	shl.b64 	%rd204, %rd203, 2;
	add.s64 	%rd205, %rd7, %rd204;
	ld.global.u32 	%r161, [%rd205+-4];
	ld.global.u32 	%r162, [%rd167+160];
	add.s32 	%r163, %r162, -1;
	mad.lo.s32 	%r164, %r163, %r56, %r161;
	add.s32 	%r165, %r164, -1;
	mul.lo.s32 	%r166, %r165, %r58;
	cvt.s64.s32 	%rd206, %r166;
	add.s64 	%rd207, %rd22, %rd206;
	shl.b64 	%rd208, %rd207, 2;
	add.s64 	%rd209, %rd6, %rd208;
	ld.global.f32 	%f87, [%rd209+-4];
	st.local.f32 	[%rd173+20], %f87;
	add.s32 	%r167, %r125, 48;
	cvt.s64.s32 	%rd210, %r167;
	add.s64 	%rd211, %rd210, %rd23;
	shl.b64 	%rd212, %rd211, 2;
	add.s64 	%rd213, %rd7, %rd212;
	ld.global.u32 	%r168, [%rd213+-4];
	ld.global.u32 	%r169, [%rd167+192];
	add.s32 	%r170, %r169, -1;
	mad.lo.s32 	%r171, %r170, %r56, %r168;
	add.s32 	%r172, %r171, -1;
	mul.lo.s32 	%r173, %r172, %r58;
	cvt.s64.s32 	%rd214, %r173;
	add.s64 	%rd215, %rd22, %rd214;
	shl.b64 	%rd216, %rd215, 2;
	add.s64 	%rd217, %rd6, %rd216;
	ld.global.f32 	%f88, [%rd217+-4];
	st.local.f32 	[%rd173+24], %f88;
	add.s32 	%r174, %r125, 56;
	cvt.s64.s32 	%rd218, %r174;
	add.s64 	%rd219, %rd218, %rd23;
	shl.b64 	%rd220, %rd219, 2;
	add.s64 	%rd221, %rd7, %rd220;
	ld.global.u32 	%r175, [%rd221+-4];
	ld.global.u32 	%r176, [%rd167+224];
	add.s32 	%r177, %r176, -1;
	mad.lo.s32 	%r178, %r177, %r56, %r175;
	add.s32 	%r179, %r178, -1;
	mul.lo.s32 	%r180, %r179, %r58;
	cvt.s64.s32 	%rd222, %r180;
	add.s64 	%rd223, %rd22, %rd222;
	shl.b64 	%rd224, %rd223, 2;
	add.s64 	%rd225, %rd6, %rd224;
	ld.global.f32 	%f89, [%rd225+-4];
	st.local.f32 	[%rd173+28], %f89;
	add.s32 	%r360, %r360, 8;
	setp.ne.s32 	%p13, %r360, %r362;
	@%p13 bra 	$L__BB1_15;
$L__BB1_16:
	setp.eq.s32 	%p14, %r12, 0;
	@%p14 bra 	$L__BB1_24;
	and.b32  	%r17, %r56, 3;
	setp.lt.u32 	%p15, %r12, 4;
	@%p15 bra 	$L__BB1_19;
	cvt.s64.s32 	%rd226, %r364;
	shl.b32 	%r181, %r362, 3;
	cvt.s64.s32 	%rd227, %r181;
	add.s64 	%rd228, %rd227, %rd226;
	shl.b64 	%rd229, %rd228, 2;
	add.s64 	%rd230, %rd7, %rd229;
	ld.global.u32 	%r182, [%rd230+-4];
	add.s32 	%r183, %r11, %r181;
	mul.wide.s32 	%rd231, %r183, 4;
	add.s64 	%rd232, %rd7, %rd231;
	ld.global.u32 	%r184, [%rd232];
	add.s32 	%r185, %r184, -1;
	mad.lo.s32 	%r186, %r185, %r56, %r182;
	add.s32 	%r187, %r186, -1;
	mul.lo.s32 	%r188, %r187, %r58;
	cvt.s64.s32 	%rd233, %r188;
	add.s64 	%rd234, %rd22, %rd233;
	shl.b64 	%rd235, %rd234, 2;
	add.s64 	%rd236, %rd6, %rd235;
	ld.global.f32 	%f90, [%rd236+-4];
	mul.wide.u32 	%rd237, %r362, 4;
	add.s64 	%rd238, %rd10, %rd237;
	st.local.f32 	[%rd238], %f90;
	add.s32 	%r189, %r181, 8;
	cvt.s64.s32 	%rd239, %r189;
	add.s64 	%rd240, %rd239, %rd226;
	shl.b64 	%rd241, %rd240, 2;
	add.s64 	%rd242, %rd7, %rd241;
	ld.global.u32 	%r190, [%rd242+-4];
	ld.global.u32 	%r191, [%rd232+32];
	add.s32 	%r192, %r191, -1;
	mad.lo.s32 	%r193, %r192, %r56, %r190;
	add.s32 	%r194, %r193, -1;
	mul.lo.s32 	%r195, %r194, %r58;
	cvt.s64.s32 	%rd243, %r195;
	add.s64 	%rd244, %rd22, %rd243;
	shl.b64 	%rd245, %rd244, 2;
	add.s64 	%rd246, %rd6, %rd245;
	ld.global.f32 	%f91, [%rd246+-4];
	st.local.f32 	[%rd238+4], %f91;
	add.s32 	%r196, %r181, 16;
	cvt.s64.s32 	%rd247, %r196;
	add.s64 	%rd248, %rd247, %rd226;
	shl.b64 	%rd249, %rd248, 2;
	add.s64 	%rd250, %rd7, %rd249;
	ld.global.u32 	%r197, [%rd250+-4];
	ld.global.u32 	%r198, [%rd232+64];
	add.s32 	%r199, %r198, -1;
	mad.lo.s32 	%r200, %r199, %r56, %r197;
	add.s32 	%r201, %r200, -1;
	mul.lo.s32 	%r202, %r201, %r58;
	cvt.s64.s32 	%rd251, %r202;
	add.s64 	%rd252, %rd22, %rd251;
	shl.b64 	%rd253, %rd252, 2;
	add.s64 	%rd254, %rd6, %rd253;
	ld.global.f32 	%f92, [%rd254+-4];
	st.local.f32 	[%rd238+8], %f92;
	add.s32 	%r203, %r181, 24;
	cvt.s64.s32 	%rd255, %r203;
	add.s64 	%rd256, %rd255, %rd226;
	shl.b64 	%rd257, %rd256, 2;
	add.s64 	%rd258, %rd7, %rd257;
	ld.global.u32 	%r204, [%rd258+-4];
	ld.global.u32 	%r205, [%rd232+96];
	add.s32 	%r206, %r205, -1;
	mad.lo.s32 	%r207, %r206, %r56, %r204;
	add.s32 	%r208, %r207, -1;
	mul.lo.s32 	%r209, %r208, %r58;
	cvt.s64.s32 	%rd259, %r209;
	add.s64 	%rd260, %rd22, %rd259;
	shl.b64 	%rd261, %rd260, 2;
	add.s64 	%rd262, %rd6, %rd261;
	ld.global.f32 	%f93, [%rd262+-4];
	st.local.f32 	[%rd238+12], %f93;
	add.s32 	%r362, %r362, 4;
$L__BB1_19:
	setp.eq.s32 	%p16, %r17, 0;
	@%p16 bra 	$L__BB1_24;
	setp.eq.s32 	%p17, %r17, 1;
	@%p17 bra 	$L__BB1_22;
	cvt.s64.s32 	%rd263, %r364;
	shl.b32 	%r210, %r362, 3;
	cvt.s64.s32 	%rd264, %r210;
	add.s64 	%rd265, %rd264, %rd263;
	shl.b64 	%rd266, %rd265, 2;
	add.s64 	%rd267, %rd7, %rd266;
	ld.global.u32 	%r211, [%rd267+-4];
	add.s32 	%r212, %r11, %r210;
	mul.wide.s32 	%rd268, %r212, 4;
	add.s64 	%rd269, %rd7, %rd268;
	ld.global.u32 	%r213, [%rd269];
	add.s32 	%r214, %r213, -1;
	mad.lo.s32 	%r215, %r214, %r56, %r211;
	add.s32 	%r216, %r215, -1;
	mul.lo.s32 	%r217, %r216, %r58;
	cvt.s64.s32 	%rd270, %r217;
	add.s64 	%rd271, %rd22, %rd270;
	shl.b64 	%rd272, %rd271, 2;
	add.s64 	%rd273, %rd6, %rd272;
	ld.global.f32 	%f94, [%rd273+-4];
	mul.wide.u32 	%rd274, %r362, 4;
	add.s64 	%rd275, %rd10, %rd274;
	st.local.f32 	[%rd275], %f94;
	add.s32 	%r218, %r210, 8;
	cvt.s64.s32 	%rd276, %r218;
	add.s64 	%rd277, %rd276, %rd263;
	shl.b64 	%rd278, %rd277, 2;
	add.s64 	%rd279, %rd7, %rd278;
	ld.global.u32 	%r219, [%rd279+-4];
	ld.global.u32 	%r220, [%rd269+32];
	add.s32 	%r221, %r220, -1;
	mad.lo.s32 	%r222, %r221, %r56, %r219;
	add.s32 	%r223, %r222, -1;
	mul.lo.s32 	%r224, %r223, %r58;
	cvt.s64.s32 	%rd280, %r224;
	add.s64 	%rd281, %rd22, %rd280;
	shl.b64 	%rd282, %rd281, 2;
	add.s64 	%rd283, %rd6, %rd282;
	ld.global.f32 	%f95, [%rd283+-4];
	st.local.f32 	[%rd275+4], %f95;
	add.s32 	%r362, %r362, 2;
$L__BB1_22:
	and.b32  	%r225, %r56, 1;
	setp.eq.b32 	%p18, %r225, 1;
	not.pred 	%p19, %p18;
	@%p19 bra 	$L__BB1_24;
	shl.b32 	%r226, %r362, 3;
	cvt.s64.s32 	%rd284, %r226;
	cvt.s64.s32 	%rd285, %r364;
	add.s64 	%rd286, %rd284, %rd285;
	shl.b64 	%rd287, %rd286, 2;
	add.s64 	%rd288, %rd7, %rd287;
	ld.global.u32 	%r227, [%rd288+-4];
	add.s32 	%r228, %r11, %r226;
	mul.wide.s32 	%rd289, %r228, 4;
	add.s64 	%rd290, %rd7, %rd289;
	ld.global.u32 	%r229, [%rd290];
	add.s32 	%r230, %r229, -1;
	mad.lo.s32 	%r231, %r230, %r56, %r227;
	add.s32 	%r232, %r231, -1;
	mul.lo.s32 	%r233, %r232, %r58;
	cvt.s64.s32 	%rd291, %r233;
	add.s64 	%rd292, %rd22, %rd291;
	shl.b64 	%rd293, %rd292, 2;
	add.s64 	%rd294, %rd6, %rd293;
	ld.global.f32 	%f96, [%rd294+-4];
	mul.wide.u32 	%rd295, %r362, 4;
	add.s64 	%rd296, %rd10, %rd295;
	st.local.f32 	[%rd296], %f96;
$L__BB1_24:
	setp.lt.s32 	%p20, %r57, 1;
	@%p20 bra 	$L__BB1_60;
	cvt.u32.u64 	%r234, %rd22;
	cvt.u32.u64 	%r235, %rd19;
	cvt.u32.u64 	%r236, %rd15;
	setp.lt.s32 	%p21, %r56, 1;
	add.s32 	%r23, %r235, 3;
	add.s32 	%r24, %r236, -1;
	add.s32 	%r25, %r364, 3;
	add.s32 	%r26, %r234, -1;
	@%p21 bra 	$L__BB1_60;
	add.s32 	%r27, %r56, -1;
	and.b32  	%r28, %r56, 7;
	add.s32 	%r29, %r28, -1;
	and.b32  	%r30, %r56, 3;
	add.s32 	%r31, %r30, -1;
	and.b32  	%r32, %r56, 2147483640;
	and.b32  	%r33, %r56, 1;
	and.b32  	%r34, %r56, 2147483644;
	neg.s32 	%r35, %r32;
	add.s64 	%rd24, %rd9, 16;
	add.s64 	%rd25, %rd10, 16;
	cvta.to.global.u64 	%rd26, %rd57;
	cvta.to.global.u64 	%rd27, %rd55;
	cvta.to.global.u64 	%rd28, %rd56;
	mov.b32 	%r365, 0;
$L__BB1_27:
	setp.lt.u32 	%p22, %r27, 7;
	mad.lo.s32 	%r239, %r365, %r55, %r1;
	mul.wide.s32 	%rd297, %r239, 4;
	add.s64 	%rd298, %rd26, %rd297;
	ld.global.f32 	%f1, [%rd298];
	add.s64 	%rd299, %rd27, %rd297;
	ld.global.f32 	%f2, [%rd299];
	add.s64 	%rd300, %rd28, %rd297;
	ld.global.f32 	%f3, [%rd300];
	mul.lo.s32 	%r37, %r365, %r56;
	mov.f32 	%f311, 0f00000000;
	mov.b32 	%r368, 0;
	mov.f32 	%f310, %f311;
	mov.f32 	%f309, %f311;
	mov.f32 	%f308, %f311;
	@%p22 bra 	$L__BB1_30;
	add.s64 	%rd434, %rd11, 16;
	add.s64 	%rd433, %rd12, 16;
	mul.wide.u32 	%rd301, %r37, 4;
	add.s64 	%rd302, %rd5, %rd301;
	add.s64 	%rd437, %rd302, 16;
	mov.f32 	%f311, 0f00000000;
	mov.u64 	%rd435, %rd25;
	mov.u64 	%rd436, %rd24;
	mov.u32 	%r366, %r35;
$L__BB1_29:
	.pragma "nounroll";
	ld.global.f32 	%f100, [%rd437+-16];
	ld.local.f32 	%f101, [%rd436+-16];
	fma.rn.f32 	%f102, %f100, %f101, %f308;
	ld.local.f32 	%f103, [%rd435+-16];
	fma.rn.f32 	%f104, %f100, %f103, %f309;
	ld.local.f32 	%f105, [%rd434+-16];
	fma.rn.f32 	%f106, %f100, %f105, %f310;
	ld.local.f32 	%f107, [%rd433+-16];
	fma.rn.f32 	%f108, %f100, %f107, %f311;
	ld.global.f32 	%f109, [%rd437+-12];
	ld.local.f32 	%f110, [%rd436+-12];
	fma.rn.f32 	%f111, %f109, %f110, %f102;
	ld.local.f32 	%f112, [%rd435+-12];
	fma.rn.f32 	%f113, %f109, %f112, %f104;
	ld.local.f32 	%f114, [%rd434+-12];
	fma.rn.f32 	%f115, %f109, %f114, %f106;
	ld.local.f32 	%f116, [%rd433+-12];
	fma.rn.f32 	%f117, %f109, %f116, %f108;
	ld.global.f32 	%f118, [%rd437+-8];
	ld.local.f32 	%f119, [%rd436+-8];
	fma.rn.f32 	%f120, %f118, %f119, %f111;
	ld.local.f32 	%f121, [%rd435+-8];
	fma.rn.f32 	%f122, %f118, %f121, %f113;
	ld.local.f32 	%f123, [%rd434+-8];
	fma.rn.f32 	%f124, %f118, %f123, %f115;
	ld.local.f32 	%f125, [%rd433+-8];
	fma.rn.f32 	%f126, %f118, %f125, %f117;
	ld.global.f32 	%f127, [%rd437+-4];
	ld.local.f32 	%f128, [%rd436+-4];
	fma.rn.f32 	%f129, %f127, %f128, %f120;
	ld.local.f32 	%f130, [%rd435+-4];
	fma.rn.f32 	%f131, %f127, %f130, %f122;
	ld.local.f32 	%f132, [%rd434+-4];
	fma.rn.f32 	%f133, %f127, %f132, %f124;
	ld.local.f32 	%f134, [%rd433+-4];
	fma.rn.f32 	%f135, %f127, %f134, %f126;
	ld.global.f32 	%f136, [%rd437];
	ld.local.f32 	%f137, [%rd436];
	fma.rn.f32 	%f138, %f136, %f137, %f129;
	ld.local.f32 	%f139, [%rd435];
	fma.rn.f32 	%f140, %f136, %f139, %f131;
	ld.local.f32 	%f141, [%rd434];
	fma.rn.f32 	%f142, %f136, %f141, %f133;
	ld.local.f32 	%f143, [%rd433];
	fma.rn.f32 	%f144, %f136, %f143, %f135;
	ld.global.f32 	%f145, [%rd437+4];
	ld.local.f32 	%f146, [%rd436+4];
	fma.rn.f32 	%f147, %f145, %f146, %f138;
	ld.local.f32 	%f148, [%rd435+4];
	fma.rn.f32 	%f149, %f145, %f148, %f140;
	ld.local.f32 	%f150, [%rd434+4];
	fma.rn.f32 	%f151, %f145, %f150, %f142;
	ld.local.f32 	%f152, [%rd433+4];
	fma.rn.f32 	%f153, %f145, %f152, %f144;
	ld.global.f32 	%f154, [%rd437+8];
	ld.local.f32 	%f155, [%rd436+8];
	fma.rn.f32 	%f156, %f154, %f155, %f147;
	ld.local.f32 	%f157, [%rd435+8];
	fma.rn.f32 	%f158, %f154, %f157, %f149;
	ld.local.f32 	%f159, [%rd434+8];
	fma.rn.f32 	%f160, %f154, %f159, %f151;
	ld.local.f32 	%f161, [%rd433+8];
	fma.rn.f32 	%f162, %f154, %f161, %f153;
	ld.global.f32 	%f163, [%rd437+12];
	ld.local.f32 	%f164, [%rd436+12];
	fma.rn.f32 	%f308, %f163, %f164, %f156;
	ld.local.f32 	%f165, [%rd435+12];
	fma.rn.f32 	%f309, %f163, %f165, %f158;
	ld.local.f32 	%f166, [%rd434+12];
	fma.rn.f32 	%f310, %f163, %f166, %f160;
	ld.local.f32 	%f167, [%rd433+12];
	fma.rn.f32 	%f311, %f163, %f167, %f162;
	add.s32 	%r366, %r366, 8;
	add.s64 	%rd437, %rd437, 32;
	add.s64 	%rd436, %rd436, 32;
	add.s64 	%rd435, %rd435, 32;
	add.s64 	%rd434, %rd434, 32;
	add.s64 	%rd433, %rd433, 32;
	setp.ne.s32 	%p23, %r366, 0;
	mov.u32 	%r368, %r32;
	@%p23 bra 	$L__BB1_29;
$L__BB1_30:
	setp.eq.s32 	%p24, %r28, 0;
	@%p24 bra 	$L__BB1_38;
	setp.lt.u32 	%p25, %r29, 3;
	@%p25 bra 	$L__BB1_33;
	add.s32 	%r240, %r368, %r37;
	mul.wide.u32 	%rd303, %r240, 4;
	add.s64 	%rd304, %rd5, %rd303;
	ld.global.f32 	%f169, [%rd304];
	cvt.u64.u32 	%rd305, %r368;
	mul.wide.u32 	%rd306, %r368, 4;
	add.s64 	%rd307, %rd9, %rd306;
	ld.local.f32 	%f170, [%rd307];
	fma.rn.f32 	%f171, %f169, %f170, %f308;
	add.s64 	%rd308, %rd10, %rd306;
	ld.local.f32 	%f172, [%rd308];
	fma.rn.f32 	%f173, %f169, %f172, %f309;
	add.s64 	%rd309, %rd11, %rd306;
	ld.local.f32 	%f174, [%rd309];
	fma.rn.f32 	%f175, %f169, %f174, %f310;
	add.s64 	%rd310, %rd12, %rd306;
	ld.local.f32 	%f176, [%rd310];
	fma.rn.f32 	%f177, %f169, %f176, %f311;
	cvt.u64.u32 	%rd311, %r37;
	add.s64 	%rd312, %rd305, %rd311;
	shl.b64 	%rd313, %rd312, 2;
	add.s64 	%rd314, %rd5, %rd313;
	ld.global.f32 	%f178, [%rd314+4];
	ld.local.f32 	%f179, [%rd307+4];
	fma.rn.f32 	%f180, %f178, %f179, %f171;
	ld.local.f32 	%f181, [%rd308+4];
	fma.rn.f32 	%f182, %f178, %f181, %f173;
	ld.local.f32 	%f183, [%rd309+4];
	fma.rn.f32 	%f184, %f178, %f183, %f175;
	ld.local.f32 	%f185, [%rd310+4];
	fma.rn.f32 	%f186, %f178, %f185, %f177;
	ld.global.f32 	%f187, [%rd314+8];
	ld.local.f32 	%f188, [%rd307+8];
	fma.rn.f32 	%f189, %f187, %f188, %f180;
	ld.local.f32 	%f190, [%rd308+8];
	fma.rn.f32 	%f191, %f187, %f190, %f182;
	ld.local.f32 	%f192, [%rd309+8];
	fma.rn.f32 	%f193, %f187, %f192, %f184;
	ld.local.f32 	%f194, [%rd310+8];
	fma.rn.f32 	%f195, %f187, %f194, %f186;
	ld.global.f32 	%f196, [%rd314+12];
	ld.local.f32 	%f197, [%rd307+12];
	fma.rn.f32 	%f308, %f196, %f197, %f189;
	ld.local.f32 	%f198, [%rd308+12];
	fma.rn.f32 	%f309, %f196, %f198, %f191;
	ld.local.f32 	%f199, [%rd309+12];
	fma.rn.f32 	%f310, %f196, %f199, %f193;
	ld.local.f32 	%f200, [%rd310+12];
	fma.rn.f32 	%f311, %f196, %f200, %f195;
	add.s32 	%r368, %r368, 4;
$L__BB1_33:
	setp.eq.s32 	%p26, %r30, 0;
	@%p26 bra 	$L__BB1_38;
	setp.eq.s32 	%p27, %r31, 0;
	@%p27 bra 	$L__BB1_36;
	add.s32 	%r241, %r368, %r37;
	mul.wide.u32 	%rd315, %r241, 4;
	add.s64 	%rd316, %rd5, %rd315;
	ld.global.f32 	%f202, [%rd316];
	cvt.u64.u32 	%rd317, %r368;
	mul.wide.u32 	%rd318, %r368, 4;
	add.s64 	%rd319, %rd9, %rd318;
	ld.local.f32 	%f203, [%rd319];
	fma.rn.f32 	%f204, %f202, %f203, %f308;
	add.s64 	%rd320, %rd10, %rd318;
	ld.local.f32 	%f205, [%rd320];
	fma.rn.f32 	%f206, %f202, %f205, %f309;
	add.s64 	%rd321, %rd11, %rd318;
	ld.local.f32 	%f207, [%rd321];
	fma.rn.f32 	%f208, %f202, %f207, %f310;
	add.s64 	%rd322, %rd12, %rd318;
	ld.local.f32 	%f209, [%rd322];
	fma.rn.f32 	%f210, %f202, %f209, %f311;
	cvt.u64.u32 	%rd323, %r37;
	add.s64 	%rd324, %rd317, %rd323;
	shl.b64 	%rd325, %rd324, 2;
	add.s64 	%rd326, %rd5, %rd325;
	ld.global.f32 	%f211, [%rd326+4];
	ld.local.f32 	%f212, [%rd319+4];
	fma.rn.f32 	%f308, %f211, %f212, %f204;
	ld.local.f32 	%f213, [%rd320+4];
	fma.rn.f32 	%f309, %f211, %f213, %f206;
	ld.local.f32 	%f214, [%rd321+4];
	fma.rn.f32 	%f310, %f211, %f214, %f208;
	ld.local.f32 	%f215, [%rd322+4];
	fma.rn.f32 	%f311, %f211, %f215, %f210;
	add.s32 	%r368, %r368, 2;
$L__BB1_36:
	setp.eq.s32 	%p28, %r33, 0;
	@%p28 bra 	$L__BB1_38;
	add.s32 	%r242, %r368, %r37;
	mul.wide.u32 	%rd327, %r242, 4;
	add.s64 	%rd328, %rd5, %rd327;
	ld.global.f32 	%f216, [%rd328];
	mul.wide.u32 	%rd329, %r368, 4;
	add.s64 	%rd330, %rd9, %rd329;
	ld.local.f32 	%f217, [%rd330];
	fma.rn.f32 	%f308, %f216, %f217, %f308;
	add.s64 	%rd331, %rd10, %rd329;
	ld.local.f32 	%f218, [%rd331];
	fma.rn.f32 	%f309, %f216, %f218, %f309;
	add.s64 	%rd332, %rd11, %rd329;
	ld.local.f32 	%f219, [%rd332];
	fma.rn.f32 	%f310, %f216, %f219, %f310;
	add.s64 	%rd333, %rd12, %rd329;
	ld.local.f32 	%f220, [%rd333];
	fma.rn.f32 	%f311, %f216, %f220, %f311;
$L__BB1_38:
	setp.lt.u32 	%p29, %r27, 3;
	mul.f32 	%f221, %f3, %f311;
	fma.rn.f32 	%f222, %f2, %f310, %f221;
	abs.f32 	%f223, %f222;
	mul.f32 	%f224, %f2, %f308;
	mul.f32 	%f225, %f3, %f308;
	mul.f32 	%f226, %f225, %f311;
	fma.rn.f32 	%f227, %f224, %f310, %f226;
	neg.f32 	%f228, %f2;
	mul.f32 	%f229, %f309, %f228;
	mul.f32 	%f230, %f229, %f310;
	mul.f32 	%f231, %f309, %f3;
	mul.f32 	%f232, %f231, %f311;
	sub.f32 	%f233, %f230, %f232;
	sub.f32 	%f234, %f227, %f233;
	sub.f32 	%f235, %f309, %f308;
	mul.f32 	%f236, %f235, %f223;
	sub.f32 	%f237, %f234, %f236;
	mul.f32 	%f52, %f237, 0f3F000000;
	neg.f32 	%f53, %f1;
	mov.b32 	%r372, 0;
	@%p29 bra 	$L__BB1_49;
	mov.b32 	%r370, 0;
$L__BB1_40:
	.pragma "nounroll";
	cvt.u32.u64 	%r245, %rd22;
	setp.lt.s32 	%p30, %r245, 1;
	mad.lo.s32 	%r46, %r370, %r56, %r365;
	mul.wide.u32 	%rd334, %r46, 4;
	add.s64 	%rd335, %rd5, %rd334;
	ld.global.f32 	%f54, [%rd335];
	shl.b32 	%r246, %r370, 3;
	cvt.s64.s32 	%rd42, %r246;
	add.s64 	%rd336, %rd42, %rd19;
	shl.b64 	%rd337, %rd336, 2;
	add.s64 	%rd338, %rd4, %rd337;
	ld.global.u32 	%r247, [%rd338+-4];
	add.s32 	%r248, %r23, %r246;
	mul.wide.s32 	%rd339, %r248, 4;
	add.s64 	%rd44, %rd4, %rd339;
	ld.global.u32 	%r249, [%rd44];
	add.s32 	%r250, %r249, -1;
	mad.lo.s32 	%r251, %r250, %r56, %r247;
	add.s32 	%r252, %r251, -1;
	mad.lo.s32 	%r253, %r252, %r58, %r24;
	mul.wide.s32 	%rd340, %r253, 4;
	add.s64 	%rd341, %rd3, %rd340;
	mul.f32 	%f238, %f54, %f53;
	mul.f32 	%f239, %f52, %f238;
	atom.global.add.f32 	%f240, [%rd341], %f239;
	add.s32 	%r254, %r25, %r246;
	mul.wide.s32 	%rd342, %r254, 4;
	add.s64 	%rd45, %rd7, %rd342;
	@%p30 bra 	$L__BB1_42;
	cvt.s64.s32 	%rd343, %r364;
	add.s64 	%rd344, %rd42, %rd343;
	shl.b64 	%rd345, %rd344, 2;
	add.s64 	%rd346, %rd7, %rd345;
	ld.global.u32 	%r255, [%rd346+-4];
	ld.global.u32 	%r256, [%rd45];
	add.s32 	%r257, %r256, -1;
	mad.lo.s32 	%r258, %r257, %r56, %r255;
	add.s32 	%r259, %r258, -1;
	mad.lo.s32 	%r260, %r259, %r58, %r26;
	mul.wide.s32 	%rd347, %r260, 4;
	add.s64 	%rd348, %rd3, %rd347;
	mul.f32 	%f241, %f1, %f54;
	mul.f32 	%f242, %f52, %f241;
	atom.global.add.f32 	%f243, [%rd348], %f242;
$L__BB1_42:
	cvt.u32.u64 	%r261, %rd22;
	cvt.u32.u64 	%r262, %rd42;
	setp.lt.s32 	%p31, %r261, 1;
	add.s32 	%r47, %r46, %r56;
	mul.wide.u32 	%rd349, %r47, 4;
	add.s64 	%rd350, %rd5, %rd349;
	ld.global.f32 	%f55, [%rd350];
	add.s32 	%r263, %r262, 8;
	cvt.s64.s32 	%rd46, %r263;
	add.s64 	%rd351, %rd46, %rd19;
	shl.b64 	%rd352, %rd351, 2;
	add.s64 	%rd353, %rd4, %rd352;
	ld.global.u32 	%r264, [%rd353+-4];
	ld.global.u32 	%r265, [%rd44+32];
	add.s32 	%r266, %r265, -1;
	mad.lo.s32 	%r267, %r266, %r56, %r264;
	add.s32 	%r268, %r267, -1;
	mad.lo.s32 	%r269, %r268, %r58, %r24;
	mul.wide.s32 	%rd354, %r269, 4;
	add.s64 	%rd355, %rd3, %rd354;
	mul.f32 	%f244, %f55, %f53;
	mul.f32 	%f245, %f52, %f244;
	atom.global.add.f32 	%f246, [%rd355], %f245;
	@%p31 bra 	$L__BB1_44;
	cvt.s64.s32 	%rd356, %r364;
	add.s64 	%rd357, %rd46, %rd356;
	shl.b64 	%rd358, %rd357, 2;
	add.s64 	%rd359, %rd7, %rd358;
	ld.global.u32 	%r270, [%rd359+-4];
	ld.global.u32 	%r271, [%rd45+32];
	add.s32 	%r272, %r271, -1;
	mad.lo.s32 	%r273, %r272, %r56, %r270;
	add.s32 	%r274, %r273, -1;
	mad.lo.s32 	%r275, %r274, %r58, %r26;
	mul.wide.s32 	%rd360, %r275, 4;
	add.s64 	%rd361, %rd3, %rd360;
	mul.f32 	%f247, %f1, %f55;
	mul.f32 	%f248, %f52, %f247;
	atom.global.add.f32 	%f249, [%rd361], %f248;
$L__BB1_44:
	cvt.u32.u64 	%r276, %rd22;
	cvt.u32.u64 	%r277, %rd42;
	setp.lt.s32 	%p32, %r276, 1;
	add.s32 	%r48, %r47, %r56;
	mul.wide.u32 	%rd362, %r48, 4;
	add.s64 	%rd363, %rd5, %rd362;
	ld.global.f32 	%f56, [%rd363];
	add.s32 	%r278, %r277, 16;
	cvt.s64.s32 	%rd47, %r278;
	add.s64 	%rd364, %rd47, %rd19;
	shl.b64 	%rd365, %rd364, 2;
	add.s64 	%rd366, %rd4, %rd365;
	ld.global.u32 	%r279, [%rd366+-4];
	ld.global.u32 	%r280, [%rd44+64];
	add.s32 	%r281, %r280, -1;
	mad.lo.s32 	%r282, %r281, %r56, %r279;
	add.s32 	%r283, %r282, -1;
	mad.lo.s32 	%r284, %r283, %r58, %r24;
	mul.wide.s32 	%rd367, %r284, 4;
	add.s64 	%rd368, %rd3, %rd367;
	mul.f32 	%f250, %f56, %f53;
	mul.f32 	%f251, %f52, %f250;
	atom.global.add.f32 	%f252, [%rd368], %f251;
	@%p32 bra 	$L__BB1_46;
	cvt.s64.s32 	%rd369, %r364;
	add.s64 	%rd370, %rd47, %rd369;
	shl.b64 	%rd371, %rd370, 2;
	add.s64 	%rd372, %rd7, %rd371;
	ld.global.u32 	%r285, [%rd372+-4];
	ld.global.u32 	%r286, [%rd45+64];
	add.s32 	%r287, %r286, -1;
	mad.lo.s32 	%r288, %r287, %r56, %r285;
	add.s32 	%r289, %r288, -1;
	mad.lo.s32 	%r290, %r289, %r58, %r26;
	mul.wide.s32 	%rd373, %r290, 4;
	add.s64 	%rd374, %rd3, %rd373;
	mul.f32 	%f253, %f1, %f56;
	mul.f32 	%f254, %f52, %f253;
	atom.global.add.f32 	%f255, [%rd374], %f254;
$L__BB1_46:
	cvt.u32.u64 	%r291, %rd22;
	cvt.u32.u64 	%r292, %rd42;
	setp.lt.s32 	%p33, %r291, 1;
	add.s32 	%r293, %r48, %r56;
	mul.wide.u32 	%rd375, %r293, 4;
	add.s64 	%rd376, %rd5, %rd375;
	ld.global.f32 	%f57, [%rd376];
	add.s32 	%r294, %r292, 24;
	cvt.s64.s32 	%rd48, %r294;
	add.s64 	%rd377, %rd48, %rd19;
	shl.b64 	%rd378, %rd377, 2;
	add.s64 	%rd379, %rd4, %rd378;
	ld.global.u32 	%r295, [%rd379+-4];
	ld.global.u32 	%r296, [%rd44+96];
	add.s32 	%r297, %r296, -1;
	mad.lo.s32 	%r298, %r297, %r56, %r295;
	add.s32 	%r299, %r298, -1;
	mad.lo.s32 	%r300, %r299, %r58, %r24;
	mul.wide.s32 	%rd380, %r300, 4;
	add.s64 	%rd381, %rd3, %rd380;
	mul.f32 	%f256, %f57, %f53;
	mul.f32 	%f257, %f52, %f256;
	atom.global.add.f32 	%f258, [%rd381], %f257;
	@%p33 bra 	$L__BB1_48;
	cvt.s64.s32 	%rd382, %r364;
	add.s64 	%rd383, %rd48, %rd382;
	shl.b64 	%rd384, %rd383, 2;
	add.s64 	%rd385, %rd7, %rd384;
	ld.global.u32 	%r301, [%rd385+-4];
	ld.global.u32 	%r302, [%rd45+96];
	add.s32 	%r303, %r302, -1;
	mad.lo.s32 	%r304, %r303, %r56, %r301;
	add.s32 	%r305, %r304, -1;
	mad.lo.s32 	%r306, %r305, %r58, %r26;
	mul.wide.s32 	%rd386, %r306, 4;
	add.s64 	%rd387, %rd3, %rd386;
	mul.f32 	%f259, %f1, %f57;
	mul.f32 	%f260, %f52, %f259;
	atom.global.add.f32 	%f261, [%rd387], %f260;
$L__BB1_48:
	add.s32 	%r370, %r370, 4;
	setp.ne.s32 	%p34, %r370, %r34;
	mov.u32 	%r372, %r34;
	@%p34 bra 	$L__BB1_40;
$L__BB1_49:
	setp.eq.s32 	%p35, %r30, 0;
	@%p35 bra 	$L__BB1_59;
	setp.eq.s32 	%p36, %r31, 0;
	@%p36 bra 	$L__BB1_56;
	cvt.u32.u64 	%r307, %rd22;
	setp.lt.s32 	%p37, %r307, 1;
	mad.lo.s32 	%r51, %r372, %r56, %r365;
	mul.wide.u32 	%rd388, %r51, 4;
	add.s64 	%rd389, %rd5, %rd388;
	ld.global.f32 	%f58, [%rd389];
	shl.b32 	%r308, %r372, 3;
	cvt.s64.s32 	%rd49, %r308;
	add.s64 	%rd390, %rd49, %rd19;
	shl.b64 	%rd391, %rd390, 2;
	add.s64 	%rd392, %rd4, %rd391;
	ld.global.u32 	%r309, [%rd392+-4];
	add.s32 	%r310, %r23, %r308;
	mul.wide.s32 	%rd393, %r310, 4;
	add.s64 	%rd51, %rd4, %rd393;
	ld.global.u32 	%r311, [%rd51];
	add.s32 	%r312, %r311, -1;
	mad.lo.s32 	%r313, %r312, %r56, %r309;
	add.s32 	%r314, %r313, -1;
	mad.lo.s32 	%r315, %r314, %r58, %r24;
	mul.wide.s32 	%rd394, %r315, 4;
	add.s64 	%rd395, %rd3, %rd394;
	mul.f32 	%f262, %f58, %f53;
	mul.f32 	%f263, %f52, %f262;
	atom.global.add.f32 	%f264, [%rd395], %f263;
	add.s32 	%r316, %r25, %r308;
	mul.wide.s32 	%rd396, %r316, 4;
	add.s64 	%rd52, %rd7, %rd396;
	@%p37 bra 	$L__BB1_53;
	cvt.s64.s32 	%rd397, %r364;
	add.s64 	%rd398, %rd49, %rd397;
	shl.b64 	%rd399, %rd398, 2;
	add.s64 	%rd400, %rd7, %rd399;
	ld.global.u32 	%r317, [%rd400+-4];
	ld.global.u32 	%r318, [%rd52];
	add.s32 	%r319, %r318, -1;
	mad.lo.s32 	%r320, %r319, %r56, %r317;
	add.s32 	%r321, %r320, -1;
	mad.lo.s32 	%r322, %r321, %r58, %r26;
	mul.wide.s32 	%rd401, %r322, 4;
	add.s64 	%rd402, %rd3, %rd401;
	mul.f32 	%f265, %f1, %f58;
	mul.f32 	%f266, %f52, %f265;
	atom.global.add.f32 	%f267, [%rd402], %f266;
$L__BB1_53:
	cvt.u32.u64 	%r323, %rd22;
	cvt.u32.u64 	%r324, %rd49;
	setp.lt.s32 	%p38, %r323, 1;
	add.s32 	%r325, %r51, %r56;
	mul.wide.u32 	%rd403, %r325, 4;
	add.s64 	%rd404, %rd5, %rd403;
	ld.global.f32 	%f59, [%rd404];
	add.s32 	%r326, %r324, 8;
	cvt.s64.s32 	%rd53, %r326;
	add.s64 	%rd405, %rd53, %rd19;
	shl.b64 	%rd406, %rd405, 2;
	add.s64 	%rd407, %rd4, %rd406;
	ld.global.u32 	%r327, [%rd407+-4];
	ld.global.u32 	%r328, [%rd51+32];
	add.s32 	%r329, %r328, -1;
	mad.lo.s32 	%r330, %r329, %r56, %r327;
	add.s32 	%r331, %r330, -1;
	mad.lo.s32 	%r332, %r331, %r58, %r24;
	mul.wide.s32 	%rd408, %r332, 4;
	add.s64 	%rd409, %rd3, %rd408;
	mul.f32 	%f268, %f59, %f53;
	mul.f32 	%f269, %f52, %f268;
	atom.global.add.f32 	%f270, [%rd409], %f269;
	@%p38 bra 	$L__BB1_55;
	cvt.s64.s32 	%rd410, %r364;
	add.s64 	%rd411, %rd53, %rd410;
	shl.b64 	%rd412, %rd411, 2;
	add.s64 	%rd413, %rd7, %rd412;
	ld.global.u32 	%r333, [%rd413+-4];
	ld.global.u32 	%r334, [%rd52+32];
	add.s32 	%r335, %r334, -1;
	mad.lo.s32 	%r336, %r335, %r56, %r333;
	add.s32 	%r337, %r336, -1;
	mad.lo.s32 	%r338, %r337, %r58, %r26;
	mul.wide.s32 	%rd414, %r338, 4;
	add.s64 	%rd415, %rd3, %rd414;
	mul.f32 	%f271, %f1, %f59;
	mul.f32 	%f272, %f52, %f271;
	atom.global.add.f32 	%f273, [%rd415], %f272;
$L__BB1_55:
	add.s32 	%r372, %r372, 2;
$L__BB1_56:
	setp.eq.s32 	%p39, %r33, 0;
	@%p39 bra 	$L__BB1_59;
	cvt.u32.u64 	%r339, %rd22;
	setp.lt.s32 	%p40, %r339, 1;
	mad.lo.s32 	%r340, %r372, %r56, %r365;
	mul.wide.u32 	%rd416, %r340, 4;
	add.s64 	%rd417, %rd5, %rd416;
	ld.global.f32 	%f60, [%rd417];
	shl.b32 	%r341, %r372, 3;
	cvt.s64.s32 	%rd54, %r341;
	add.s64 	%rd418, %rd54, %rd19;
	shl.b64 	%rd419, %rd418, 2;
	add.s64 	%rd420, %rd4, %rd419;
	ld.global.u32 	%r342, [%rd420+-4];
	add.s32 	%r343, %r23, %r341;
	mul.wide.s32 	%rd421, %r343, 4;
	add.s64 	%rd422, %rd4, %rd421;
	ld.global.u32 	%r344, [%rd422];
	add.s32 	%r345, %r344, -1;
	mad.lo.s32 	%r346, %r345, %r56, %r342;
	add.s32 	%r347, %r346, -1;
	mad.lo.s32 	%r348, %r347, %r58, %r24;
	mul.wide.s32 	%rd423, %r348, 4;
	add.s64 	%rd424, %rd3, %rd423;
	mul.f32 	%f274, %f60, %f53;
	mul.f32 	%f275, %f52, %f274;
	atom.global.add.f32 	%f276, [%rd424], %f275;
	@%p40 bra 	$L__BB1_59;
	cvt.u32.u64 	%r349, %rd54;
	cvt.s64.s32 	%rd425, %r364;
	add.s64 	%rd426, %rd54, %rd425;
	shl.b64 	%rd427, %rd426, 2;
	add.s64 	%rd428, %rd7, %rd427;
	ld.global.u32 	%r350, [%rd428+-4];
	add.s32 	%r351, %r25, %r349;
	mul.wide.s32 	%rd429, %r351, 4;
	add.s64 	%rd430, %rd7, %rd429;
	ld.global.u32 	%r352, [%rd430];
	add.s32 	%r353, %r352, -1;
	mad.lo.s32 	%r354, %r353, %r56, %r350;
	add.s32 	%r355, %r354, -1;
	mad.lo.s32 	%r356, %r355, %r58, %r26;
	mul.wide.s32 	%rd431, %r356, 4;
	add.s64 	%rd432, %rd3, %rd431;
	mul.f32 	%f277, %f1, %f60;
	mul.f32 	%f278, %f52, %f277;
	atom.global.add.f32 	%f279, [%rd432], %f278;
$L__BB1_59:
	add.s32 	%r365, %r365, 1;
	setp.ne.s32 	%p41, %r365, %r57;
	@%p41 bra 	$L__BB1_27;
$L__BB1_60:
	ret;

}
	// .globl	_Z15apply_invM_cudaPfS_ii
.visible .entry _Z15apply_invM_cudaPfS_ii(
	.param .u64 .ptr .align 1 _Z15apply_invM_cudaPfS_ii_param_0,
	.param .u64 .ptr .align 1 _Z15apply_invM_cudaPfS_ii_param_1,
	.param .u32 _Z15apply_invM_cudaPfS_ii_param_2,
	.param .u32 _Z15apply_invM_cudaPfS_ii_param_3
)
{
	.reg .pred 	%p<4>;
	.reg .b32 	%r<15>;
	.reg .b32 	%f<5>;
	.reg .b64 	%rd<9>;
	// demoted variable
	.shared .align 4 .b8 _ZZ15apply_invM_cudaPfS_iiE5rhs_s[3200];
	ld.param.u64 	%rd1, [_Z15apply_invM_cudaPfS_ii_param_0];
	ld.param.u64 	%rd2, [_Z15apply_invM_cudaPfS_ii_param_1];
	ld.param.u32 	%r5, [_Z15apply_invM_cudaPfS_ii_param_2];
	ld.param.u32 	%r6, [_Z15apply_invM_cudaPfS_ii_param_3];
	mov.u32 	%r1, %tid.x;
	mov.u32 	%r7, %ctaid.x;
	mov.u32 	%r2, %ntid.x;
	mad.lo.s32 	%r3, %r7, %r2, %r1;
	mov.u32 	%r4, %tid.y;
	setp.ge.s32 	%p1, %r3, %r5;
	setp.ge.s32 	%p2, %r4, %r6;
	or.pred  	%p3, %p1, %p2;
	@%p3 bra 	$L__BB2_2;
	cvta.to.global.u64 	%rd3, %rd1;
	cvta.to.global.u64 	%rd4, %rd2;
	mad.lo.s32 	%r8, %r5, %r4, %r3;
	mul.wide.s32 	%rd5, %r8, 4;
	add.s64 	%rd6, %rd3, %rd5;
	ld.global.f32 	%f1, [%rd6];
	mad.lo.s32 	%r9, %r2, %r4, %r1;
	shl.b32 	%r10, %r9, 2;
	mov.u32 	%r11, _ZZ15apply_invM_cudaPfS_iiE5rhs_s;
	add.s32 	%r12, %r11, %r10;
	st.shared.f32 	[%r12], %f1;
	bar.sync 	0;
	mad.lo.s32 	%r13, %r6, %r3, %r4;
	mad.lo.s32 	%r14, %r13, %r6, %r4;
	mul.wide.s32 	%rd7, %r14, 4;
	add.s64 	%rd8, %rd4, %rd7;
	ld.global.f32 	%f2, [%rd8];
	ld.shared.f32 	%f3, [%r12];
	fma.rn.f32 	%f4, %f2, %f3, 0f00000000;
	bar.sync 	0;
	st.global.f32 	[%rd6], %f4;
$L__BB2_2:
	ret;

}
	// .globl	_Z17interstage_updatePfS_S_S_fffii
.visible .entry _Z17interstage_updatePfS_S_S_fffii(
	.param .u64 .ptr .align 1 _Z17interstage_updatePfS_S_S_fffii_param_0,
	.param .u64 .ptr .align 1 _Z17interstage_updatePfS_S_S_fffii_param_1,
	.param .u64 .ptr .align 1 _Z17interstage_updatePfS_S_S_fffii_param_2,
	.param .u64 .ptr .align 1 _Z17interstage_updatePfS_S_S_fffii_param_3,
	.param .f32 _Z17interstage_updatePfS_S_S_fffii_param_4,
	.param .f32 _Z17interstage_updatePfS_S_S_fffii_param_5,
	.param .f32 _Z17interstage_updatePfS_S_S_fffii_param_6,
	.param .u32 _Z17interstage_updatePfS_S_S_fffii_param_7,
	.param .u32 _Z17interstage_updatePfS_S_S_fffii_param_8
)
{
	.reg .pred 	%p<4>;
	.reg .b32 	%r<9>;
	.reg .b32 	%f<10>;
	.reg .b64 	%rd<14>;

	ld.param.u64 	%rd1, [_Z17interstage_updatePfS_S_S_fffii_param_0];
	ld.param.u64 	%rd2, [_Z17interstage_updatePfS_S_S_fffii_param_1];
	ld.param.u64 	%rd3, [_Z17interstage_updatePfS_S_S_fffii_param_2];
	ld.param.u64 	%rd4, [_Z17interstage_updatePfS_S_S_fffii_param_3];
	ld.param.f32 	%f1, [_Z17interstage_updatePfS_S_S_fffii_param_4];
	ld.param.f32 	%f2, [_Z17interstage_updatePfS_S_S_fffii_param_5];
	ld.param.f32 	%f3, [_Z17interstage_updatePfS_S_S_fffii_param_6];
	ld.param.u32 	%r3, [_Z17interstage_updatePfS_S_S_fffii_param_7];
	ld.param.u32 	%r4, [_Z17interstage_updatePfS_S_S_fffii_param_8];
	mov.u32 	%r5, %tid.x;
	mov.u32 	%r6, %ctaid.x;
	mov.u32 	%r7, %ntid.x;
	mad.lo.s32 	%r1, %r6, %r7, %r5;
	mov.u32 	%r2, %tid.y;
	setp.ge.s32 	%p1, %r1, %r3;
	setp.ge.s32 	%p2, %r2, %r4;
	or.pred  	%p3, %p1, %p2;
	@%p3 bra 	$L__BB3_2;
	cvta.to.global.u64 	%rd5, %rd1;
	cvta.to.global.u64 	%rd6, %rd2;
	cvta.to.global.u64 	%rd7, %rd4;
	cvta.to.global.u64 	%rd8, %rd3;
	mad.lo.s32 	%r8, %r3, %r2, %r1;
	mul.wide.s32 	%rd9, %r8, 4;
	add.s64 	%rd10, %rd5, %rd9;
	ld.global.f32 	%f4, [%rd10];
	add.s64 	%rd11, %rd6, %rd9;
	ld.global.f32 	%f5, [%rd11];
	mul.f32 	%f6, %f2, %f5;
	fma.rn.f32 	%f7, %f1, %f4, %f6;
	add.s64 	%rd12, %rd7, %rd9;
	ld.global.f32 	%f8, [%rd12];
	fma.rn.f32 	%f9, %f3, %f8, %f7;
	add.s64 	%rd13, %rd8, %rd9;
	st.global.f32 	[%rd13], %f9;
$L__BB3_2:
	ret;

}


// ===== COMPILED SASS (sm_100) =====

	.target	sm_100

	.elftype	@"ET_EXEC"


//--------------------- .note.nv.tkinfo           --------------------------
	.section	.note.nv.tkinfo,"",@"SHT_NOTE"
	.sectionflags	@"SHF_NOTE_NV_TKINFO"
	.tkinfo
        /*0018*/ 	.word	0x00000002
        /*0030*/ 	.string	""
        /*0030*/ 	.string	"ptxas"
        /*0030*/ 	.string	"Cuda compilation tools, release 13.0, V13.0.88"
        /*0030*/ 	.string	"Build cuda_13.0.r13.0/compiler.36424714_0"
        /*0030*/ 	.string	"-arch sm_100 -m 64 "



//--------------------- .note.nv.cuinfo           --------------------------
	.section	.note.nv.cuinfo,"",@"SHT_NOTE"
	.sectionflags	@"SHF_NOTE_NV_CUINFO"
        /*0018*/ 	.short	0x0002
        /*001a*/ 	.short	0x0064
        /*001c*/ 	.short	0x0082
	.zero		2


//--------------------- .nv.info                  --------------------------
	.section	.nv.info,"",@"SHT_CUDA_INFO"
	.align	4


	//----- nvinfo : EIATTR_REGCOUNT
	.align		4
        /*0000*/ 	.byte	0x04, 0x2f
        /*0002*/ 	.short	(.L_1 - .L_0)
	.align		4
.L_0:
        /*0004*/ 	.word	index@(_Z16compute_rhs_cudaPfS_S_S_S_S_S_S_S_S_S_S_iii)
        /*0008*/ 	.word	0x00000020


	//----- nvinfo : EIATTR_FRAME_SIZE
	.align		4
.L_1:
        /*000c*/ 	.byte	0x04, 0x11
        /*000e*/ 	.short	(.L_3 - .L_2)
	.align		4
.L_2:
        /*0010*/ 	.word	index@(_Z16compute_rhs_cudaPfS_S_S_S_S_S_S_S_S_S_S_iii)
        /*0014*/ 	.word	0x00000000


	//----- nvinfo : EIATTR_REGCOUNT
	.align		4
.L_3:
        /*0018*/ 	.byte	0x04, 0x2f
        /*001a*/ 	.short	(.L_5 - .L_4)
	.align		4
.L_4:
        /*001c*/ 	.word	index@(_Z17compute_flux_cudaPfS_S_S_PiS_S_S_S_iiiS0_S0_i)
        /*0020*/ 	.word	0x00000020


	//----- nvinfo : EIATTR_FRAME_SIZE
	.align		4
.L_5:
        /*0024*/ 	.byte	0x04, 0x11
        /*0026*/ 	.short	(.L_7 - .L_6)
	.align		4
.L_6:
        /*0028*/ 	.word	index@(_Z17compute_flux_cudaPfS_S_S_PiS_S_S_S_iiiS0_S0_i)
        /*002c*/ 	.word	0x00000050


	//----- nvinfo : EIATTR_REGCOUNT
	.align		4
.L_7:
        /*0030*/ 	.byte	0x04, 0x2f
        /*0032*/ 	.short	(.L_9 - .L_8)
	.align		4
.L_8:
        /*0034*/ 	.word	index@(_Z15apply_invM_cudaPfS_ii)
        /*0038*/ 	.word	0x0000000e


	//----- nvinfo : EIATTR_FRAME_SIZE
	.align		4
.L_9:
        /*003c*/ 	.byte	0x04, 0x11
        /*003e*/ 	.short	(.L_11 - .L_10)
	.align		4
.L_10:
        /*0040*/ 	.word	index@(_Z15apply_invM_cudaPfS_ii)
        /*0044*/ 	.word	0x00000000


	//----- nvinfo : EIATTR_REGCOUNT
	.align		4
.L_11:
        /*0048*/ 	.byte	0x04, 0x2f
        /*004a*/ 	.short	(.L_13 - .L_12)
	.align		4
.L_12:
        /*004c*/ 	.word	index@(_Z17interstage_updatePfS_S_S_fffii)
        /*0050*/ 	.word	0x00000010


	//----- nvinfo : EIATTR_FRAME_SIZE
	.align		4
.L_13:
        /*0054*/ 	.byte	0x04, 0x11
        /*0056*/ 	.short	(.L_15 - .L_14)
	.align		4
.L_14:
        /*0058*/ 	.word	index@(_Z17interstage_updatePfS_S_S_fffii)
        /*005c*/ 	.word	0x00000000


	//----- nvinfo : EIATTR_MIN_STACK_SIZE
	.align		4
.L_15:
        /*0060*/ 	.byte	0x04, 0x12
        /*0062*/ 	.short	(.L_17 - .L_16)
	.align		4
.L_16:
        /*0064*/ 	.word	index@(_Z17interstage_updatePfS_S_S_fffii)
        /*0068*/ 	.word	0x00000000


	//----- nvinfo : EIATTR_MIN_STACK_SIZE
	.align		4
.L_17:
        /*006c*/ 	.byte	0x04, 0x12
        /*006e*/ 	.short	(.L_19 - .L_18)
	.align		4
.L_18:
        /*0070*/ 	.word	index@(_Z15apply_invM_cudaPfS_ii)
        /*0074*/ 	.word	0x00000000


	//----- nvinfo : EIATTR_MIN_STACK_SIZE
	.align		4
.L_19:
        /*0078*/ 	.byte	0x04, 0x12
        /*007a*/ 	.short	(.L_21 - .L_20)
	.align		4
.L_20:
        /*007c*/ 	.word	index@(_Z17compute_flux_cudaPfS_S_S_PiS_S_S_S_iiiS0_S0_i)
        /*0080*/ 	.word	0x00000050


	//----- nvinfo : EIATTR_MIN_STACK_SIZE
	.align		4
.L_21:
        /*0084*/ 	.byte	0x04, 0x12
        /*0086*/ 	.short	(.L_23 - .L_22)
	.align		4
.L_22:
        /*0088*/ 	.word	index@(_Z16compute_rhs_cudaPfS_S_S_S_S_S_S_S_S_S_S_iii)
        /*008c*/ 	.word	0x00000000
.L_23:


//--------------------- .nv.compat                --------------------------
	.section	.nv.compat,"",@"SHT_CUDA_COMPAT_INFO"
	.align	4
        /*0000*/ 	.byte	0x02, 0x09, 0x00, 0x00, 0x02, 0x02, 0x01, 0x00, 0x02, 0x05, 0x05, 0x00, 0x03, 0x07, 0x01, 0x01
        /*0010*/ 	.byte	0x02, 0x03, 0x00, 0x00, 0x02, 0x06, 0x01, 0x00, 0x04, 0x0b, 0x08, 0x00, 0x09, 0x00, 0x00, 0x00
        /*0020*/ 	.byte	0x00, 0x00, 0x00, 0x00


//--------------------- .nv.info._Z17interstage_updatePfS_S_S_fffii --------------------------
	.section	.nv.info._Z17interstage_updatePfS_S_S_fffii,"",@"SHT_CUDA_INFO"
	.sectionflags	@""
	.align	4


	//----- nvinfo : EIATTR_CUDA_API_VERSION
	.align		4
        /*0000*/ 	.byte	0x04, 0x37
        /*0002*/ 	.short	(.L_25 - .L_24)
.L_24:
        /*0004*/ 	.word	0x00000082


	//----- nvinfo : EIATTR_KPARAM_INFO
	.align		4
.L_25:
        /*0008*/ 	.byte	0x04, 0x17
        /*000a*/ 	.short	(.L_27 - .L_26)
.L_26:
        /*000c*/ 	.word	0x00000000
        /*0010*/ 	.short	0x0008
        /*0012*/ 	.short	0x0030
        /*0014*/ 	.byte	0x00, 0xf0, 0x11, 0x00


	//----- nvinfo : EIATTR_KPARAM_INFO
	.align		4
.L_27:
        /*0018*/ 	.byte	0x04, 0x17
        /*001a*/ 	.short	(.L_29 - .L_28)
.L_28:
        /*001c*/ 	.word	0x00000000
        /*0020*/ 	.short	0x0007
        /*0022*/ 	.short	0x002c
        /*0024*/ 	.byte	0x00, 0xf0, 0x11, 0x00


	//----- nvinfo : EIATTR_KPARAM_INFO
	.align		4
.L_29:
        /*0028*/ 	.byte	0x04, 0x17
        /*002a*/ 	.short	(.L_31 - .L_30)
.L_30:
        /*002c*/ 	.word	0x00000000
        /*0030*/ 	.short	0x0006
        /*0032*/ 	.short	0x0028
        /*0034*/ 	.byte	0x00, 0xf0, 0x11, 0x00


	//----- nvinfo : EIATTR_KPARAM_INFO
	.align		4
.L_31:
        /*0038*/ 	.byte	0x04, 0x17
        /*003a*/ 	.short	(.L_33 - .L_32)
.L_32:
        /*003c*/ 	.word	0x00000000
        /*0040*/ 	.short	0x0005
        /*0042*/ 	.short	0x0024
        /*0044*/ 	.byte	0x00, 0xf0, 0x11, 0x00


	//----- nvinfo : EIATTR_KPARAM_INFO
	.align		4
.L_33:
        /*0048*/ 	.byte	0x04, 0x17
        /*004a*/ 	.short	(.L_35 - .L_34)
.L_34:
        /*004c*/ 	.word	0x00000000
        /*0050*/ 	.short	0x0004
        /*0052*/ 	.short	0x0020
        /*0054*/ 	.byte	0x00, 0xf0, 0x11, 0x00


	//----- nvinfo : EIATTR_KPARAM_INFO
	.align		4
.L_35:
        /*0058*/ 	.byte	0x04, 0x17
        /*005a*/ 	.short	(.L_37 - .L_36)
.L_36:
        /*005c*/ 	.word	0x00000000
        /*0060*/ 	.short	0x0003
        /*0062*/ 	.short	0x0018
        /*0064*/ 	.byte	0x00, 0xf5, 0x21, 0x00


	//----- nvinfo : EIATTR_KPARAM_INFO
	.align		4
.L_37:
        /*0068*/ 	.byte	0x04, 0x17
        /*006a*/ 	.short	(.L_39 - .L_38)
.L_38:
        /*006c*/ 	.word	0x00000000
        /*0070*/ 	.short	0x0002
        /*0072*/ 	.short	0x0010
        /*0074*/ 	.byte	0x00, 0xf5, 0x21, 0x00


	//----- nvinfo : EIATTR_KPARAM_INFO
	.align		4
.L_39:
        /*0078*/ 	.byte	0x04, 0x17
        /*007a*/ 	.short	(.L_41 - .L_40)
.L_40:
        /*007c*/ 	.word	0x00000000
        /*0080*/ 	.short	0x0001
        /*0082*/ 	.short	0x0008
        /*0084*/ 	.byte	0x00, 0xf5, 0x21, 0x00


	//----- nvinfo : EIATTR_KPARAM_INFO
	.align		4
.L_41:
        /*0088*/ 	.byte	0x04, 0x17
        /*008a*/ 	.short	(.L_43 - .L_42)
.L_42:
        /*008c*/ 	.word	0x00000000
        /*0090*/ 	.short	0x0000
        /*0092*/ 	.short	0x0000
        /*0094*/ 	.byte	0x00, 0xf5, 0x21, 0x00


	//----- nvinfo : EIATTR_SPARSE_MMA_MASK
	.align		4
.L_43:
        /*0098*/ 	.byte	0x03, 0x50
        /*009a*/ 	.short	0x0000


	//----- nvinfo : EIATTR_MAXREG_COUNT
	.align		4
        /*009c*/ 	.byte	0x03, 0x1b
        /*009e*/ 	.short	0x00ff


	//----- nvinfo : EIATTR_MERCURY_ISA_VERSION
	.align		4
        /*00a0*/ 	.byte	0x03, 0x5f
        /*00a2*/ 	.short	0x0101


	//----- nvinfo : EIATTR_VRC_CTA_INIT_COUNT
	.align		4
        /*00a4*/ 	.byte	0x02, 0x4a
	.zero		1
	.zero		1


	//----- nvinfo : EIATTR_EXIT_INSTR_OFFSETS
	.align		4
        /*00a8*/ 	.byte	0x04, 0x1c
        /*00aa*/ 	.short	(.L_45 - .L_44)


	//   ....[0]....
.L_44:
        /*00ac*/ 	.word	0x000000a0


	//   ....[1]....
        /*00b0*/ 	.word	0x000001e0


	//----- nvinfo : EIATTR_CBANK_PARAM_SIZE
	.align		4
.L_45:
        /*00b4*/ 	.byte	0x03, 0x19
        /*00b6*/ 	.short	0x0034


	//----- nvinfo : EIATTR_PARAM_CBANK
	.align		4
        /*00b8*/ 	.byte	0x04, 0x0a
        /*00ba*/ 	.short	(.L_47 - .L_46)
	.align		4
.L_46:
        /*00bc*/ 	.word	index@(.nv.constant0._Z17interstage_updatePfS_S_S_fffii)
        /*00c0*/ 	.short	0x0380
        /*00c2*/ 	.short	0x0034


	//----- nvinfo : EIATTR_SW_WAR
	.align		4
.L_47:
        /*00c4*/ 	.byte	0x04, 0x36
        /*00c6*/ 	.short	(.L_49 - .L_48)
.L_48:
        /*00c8*/ 	.word	0x00000008
.L_49:


//--------------------- .nv.info._Z15apply_invM_cudaPfS_ii --------------------------
	.section	.nv.info._Z15apply_invM_cudaPfS_ii,"",@"SHT_CUDA_INFO"
	.sectionflags	@""
	.align	4


	//----- nvinfo : EIATTR_CUDA_API_VERSION
	.align		4
        /*0000*/ 	.byte	0x04, 0x37
        /*0002*/ 	.short	(.L_51 - .L_50)
.L_50:
        /*0004*/ 	.word	0x00000082


	//----- nvinfo : EIATTR_KPARAM_INFO
	.align		4
.L_51:
        /*0008*/ 	.byte	0x04, 0x17
        /*000a*/ 	.short	(.L_53 - .L_52)
.L_52:
        /*000c*/ 	.word	0x00000000
        /*0010*/ 	.short	0x0003
        /*0012*/ 	.short	0x0014
        /*0014*/ 	.byte	0x00, 0xf0, 0x11, 0x00


	//----- nvinfo : EIATTR_KPARAM_INFO
	.align		4
.L_53:
        /*0018*/ 	.byte	0x04, 0x17
        /*001a*/ 	.short	(.L_55 - .L_54)
.L_54:
        /*001c*/ 	.word	0x00000000
        /*0020*/ 	.short	0x0002
        /*0022*/ 	.short	0x0010
        /*0024*/ 	.byte	0x00, 0xf0, 0x11, 0x00


	//----- nvinfo : EIATTR_KPARAM_INFO
	.align		4
.L_55:
        /*0028*/ 	.byte	0x04, 0x17
        /*002a*/ 	.short	(.L_57 - .L_56)
.L_56:
        /*002c*/ 	.word	0x00000000
        /*0030*/ 	.short	0x0001
        /*0032*/ 	.short	0x0008
        /*0034*/ 	.byte	0x00, 0xf5, 0x21, 0x00


	//----- nvinfo : EIATTR_KPARAM_INFO
	.align		4
.L_57:
        /*0038*/ 	.byte	0x04, 0x17
        /*003a*/ 	.short	(.L_59 - .L_58)
.L_58:
        /*003c*/ 	.word	0x00000000
        /*0040*/ 	.short	0x0000
        /*0042*/ 	.short	0x0000
        /*0044*/ 	.byte	0x00, 0xf5, 0x21, 0x00


	//----- nvinfo : EIATTR_SPARSE_MMA_MASK
	.align		4
.L_59:
        /*0048*/ 	.byte	0x03, 0x50
        /*004a*/ 	.short	0x0000


	//----- nvinfo : EIATTR_MAXREG_COUNT
	.align		4
        /*004c*/ 	.byte	0x03, 0x1b
        /*004e*/ 	.short	0x00ff


	//----- nvinfo : EIATTR_NUM_BARRIERS
	.align		4
        /*0050*/ 	.byte	0x02, 0x4c
        /*0052*/ 	.byte	0x01
	.zero		1


	//----- nvinfo : EIATTR_MERCURY_ISA_VERSION
	.align		4
        /*0054*/ 	.byte	0x03, 0x5f
        /*0056*/ 	.short	0x0101


	//----- nvinfo : EIATTR_VRC_CTA_INIT_COUNT
	.align		4
        /*0058*/ 	.byte	0x02, 0x4a
	.zero		1
	.zero		1


	//----- nvinfo : EIATTR_EXIT_INSTR_OFFSETS
	.align		4
        /*005c*/ 	.byte	0x04, 0x1c
        /*005e*/ 	.short	(.L_61 - .L_60)


	//   ....[0]....
.L_60:
        /*0060*/ 	.word	0x00000090


	//   ....[1]....
        /*0064*/ 	.word	0x000001f0


	//----- nvinfo : EIATTR_CBANK_PARAM_SIZE
	.align		4
.L_61:
        /*0068*/ 	.byte	0x03, 0x19
        /*006a*/ 	.short	0x0018


	//----- nvinfo : EIATTR_PARAM_CBANK
	.align		4
        /*006c*/ 	.byte	0x04, 0x0a
        /*006e*/ 	.short	(.L_63 - .L_62)
	.align		4
.L_62:
        /*0070*/ 	.word	index@(.nv.constant0._Z15apply_invM_cudaPfS_ii)
        /*0074*/ 	.short	0x0380
        /*0076*/ 	.short	0x0018


	//----- nvinfo : EIATTR_SW_WAR
	.align		4
.L_63:
        /*0078*/ 	.byte	0x04, 0x36
        /*007a*/ 	.short	(.L_65 - .L_64)
.L_64:
        /*007c*/ 	.word	0x00000008
.L_65:


//--------------------- .nv.info._Z17compute_flux_cudaPfS_S_S_PiS_S_S_S_iiiS0_S0_i --------------------------
	.section	.nv.info._Z17compute_flux_cudaPfS_S_S_PiS_S_S_S_iiiS0_S0_i,"",@"SHT_CUDA_INFO"
	.sectionflags	@""
	.align	4


	//----- nvinfo : EIATTR_CUDA_API_VERSION
	.align		4
        /*0000*/ 	.byte	0x04, 0x37
        /*0002*/ 	.short	(.L_67 - .L_66)
.L_66:
        /*0004*/ 	.word	0x00000082


	//----- nvinfo : EIATTR_KPARAM_INFO
	.align		4
.L_67:
        /*0008*/ 	.byte	0x04, 0x17
        /*000a*/ 	.short	(.L_69 - .L_68)
.L_68:
        /*000c*/ 	.word	0x00000000
        /*0010*/ 	.short	0x000e
        /*0012*/ 	.short	0x0068
        /*0014*/ 	.byte	0x00, 0xf0, 0x11, 0x00


	//----- nvinfo : EIATTR_KPARAM_INFO
	.align		4
.L_69:
        /*0018*/ 	.byte	0x04, 0x17
        /*001a*/ 	.short	(.L_71 - .L_70)
.L_70:
        /*001c*/ 	.word	0x00000000
        /*0020*/ 	.short	0x000d
        /*0022*/ 	.short	0x0060
        /*0024*/ 	.byte	0x00, 0xf5, 0x21, 0x00


	//----- nvinfo : EIATTR_KPARAM_INFO
	.align		4
.L_71:
        /*0028*/ 	.byte	0x04, 0x17
        /*002a*/ 	.short	(.L_73 - .L_72)
.L_72:
        /*002c*/ 	.word	0x00000000
        /*0030*/ 	.short	0x000c
        /*0032*/ 	.short	0x0058
        /*0034*/ 	.byte	0x00, 0xf5, 0x21, 0x00


	//----- nvinfo : EIATTR_KPARAM_INFO
	.align		4
.L_73:
        /*0038*/ 	.byte	0x04, 0x17
        /*003a*/ 	.short	(.L_75 - .L_74)
.L_74:
        /*003c*/ 	.word	0x00000000
        /*0040*/ 	.short	0x000b
        /*0042*/ 	.short	0x0050
        /*0044*/ 	.byte	0x00, 0xf0, 0x11, 0x00


	//----- nvinfo : EIATTR_KPARAM_INFO
	.align		4
.L_75:
        /*0048*/ 	.byte	0x04, 0x17
        /*004a*/ 	.short	(.L_77 - .L_76)
.L_76:
        /*004c*/ 	.word	0x00000000
        /*0050*/ 	.short	0x000a
        /*0052*/ 	.short	0x004c
        /*0054*/ 	.byte	0x00, 0xf0, 0x11, 0x00


	//----- nvinfo : EIATTR_KPARAM_INFO
	.align		4
.L_77:
        /*0058*/ 	.byte	0x04, 0x17
        /*005a*/ 	.short	(.L_79 - .L_78)
.L_78:
        /*005c*/ 	.word	0x00000000
        /*0060*/ 	.short	0x0009
        /*0062*/ 	.short	0x0048
        /*0064*/ 	.byte	0x00, 0xf0, 0x11, 0x00


	//----- nvinfo : EIATTR_KPARAM_INFO
	.align		4
.L_79:
        /*0068*/ 	.byte	0x04, 0x17
        /*006a*/ 	.short	(.L_81 - .L_80)
.L_80:
        /*006c*/ 	.word	0x00000000
        /*0070*/ 	.short	0x0008
        /*0072*/ 	.short	0x0040
        /*0074*/ 	.byte	0x00, 0xf5, 0x21, 0x00


	//----- nvinfo : EIATTR_KPARAM_INFO
	.align		4
.L_81:
        /*0078*/ 	.byte	0x04, 0x17
        /*007a*/ 	.short	(.L_83 - .L_82)
.L_82:
        /*007c*/ 	.word	0x00000000
        /*0080*/ 	.short	0x0007
        /*0082*/ 	.short	0x0038
        /*0084*/ 	.byte	0x00, 0xf5, 0x21, 0x00


	//----- nvinfo : EIATTR_KPARAM_INFO
	.align		4
.L_83:
        /*0088*/ 	.byte	0x04, 0x17
        /*008a*/ 	.short	(.L_85 - .L_84)
.L_84:
        /*008c*/ 	.word	0x00000000
        /*0090*/ 	.short	0x0006
        /*0092*/ 	.short	0x0030
        /*0094*/ 	.byte	0x00, 0xf5, 0x21, 0x00


	//----- nvinfo : EIATTR_KPARAM_INFO
	.align		4
.L_85:
        /*0098*/ 	.byte	0x04, 0x17
        /*009a*/ 	.short	(.L_87 - .L_86)
.L_86:
        /*009c*/ 	.word	0x00000000
        /*00a0*/ 	.short	0x0005
        /*00a2*/ 	.short	0x0028
        /*00a4*/ 	.byte	0x00, 0xf5, 0x21, 0x00


	//----- nvinfo : EIATTR_KPARAM_INFO
	.align		4
.L_87:
        /*00a8*/ 	.byte	0x04, 0x17
        /*00aa*/ 	.short	(.L_89 - .L_88)
.L_88:
        /*00ac*/ 	.word	0x00000000
        /*00b0*/ 	.short	0x0004
        /*00b2*/ 	.short	0x0020
        /*00b4*/ 	.byte	0x00, 0xf5, 0x21, 0x00


	//----- nvinfo : EIATTR_KPARAM_INFO
	.align		4
.L_89:
        /*00b8*/ 	.byte	0x04, 0x17
        /*00ba*/ 	.short	(.L_91 - .L_90)
.L_90:
        /*00bc*/ 	.word	0x00000000
        /*00c0*/ 	.short	0x0003
        /*00c2*/ 	.short	0x0018
        /*00c4*/ 	.byte	0x00, 0xf5, 0x21, 0x00


	//----- nvinfo : EIATTR_KPARAM_INFO
	.align		4
.L_91:
        /*00c8*/ 	.byte	0x04, 0x17
        /*00ca*/ 	.short	(.L_93 - .L_92)
.L_92:
        /*00cc*/ 	.word	0x00000000
        /*00d0*/ 	.short	0x0002
        /*00d2*/ 	.short	0x0010
        /*00d4*/ 	.byte	0x00, 0xf5, 0x21, 0x00


	//----- nvinfo : EIATTR_KPARAM_INFO
	.align		4
.L_93:
        /*00d8*/ 	.byte	0x04, 0x17
        /*00da*/ 	.short	(.L_95 - .L_94)
.L_94:
        /*00dc*/ 	.word	0x00000000
        /*00e0*/ 	.short	0x0001
        /*00e2*/ 	.short	0x0008
        /*00e4*/ 	.byte	0x00, 0xf5, 0x21, 0x00


	//----- nvinfo : EIATTR_KPARAM_INFO
	.align		4
.L_95:
        /*00e8*/ 	.byte	0x04, 0x17
        /*00ea*/ 	.short	(.L_97 - .L_96)
.L_96:
        /*00ec*/ 	.word	0x00000000
        /*00f0*/ 	.short	0x0000
        /*00f2*/ 	.short	0x0000
        /*00f4*/ 	.byte	0x00, 0xf5, 0x21, 0x00


	//----- nvinfo : EIATTR_SPARSE_MMA_MASK
	.align		4
.L_97:
        /*00f8*/ 	.byte	0x03, 0x50
        /*00fa*/ 	.short	0x0000


	//----- nvinfo : EIATTR_MAXREG_COUNT
	.align		4
        /*00fc*/ 	.byte	0x03, 0x1b
        /*00fe*/ 	.short	0x00ff


	//----- nvinfo : EIATTR_MERCURY_ISA_VERSION
	.align		4
        /*0100*/ 	.byte	0x03, 0x5f
        /*0102*/ 	.short	0x0101


	//----- nvinfo : EIATTR_VRC_CTA_INIT_COUNT
	.align		4
        /*0104*/ 	.byte	0x02, 0x4a
	.zero		1
	.zero		1


	//----- nvinfo : EIATTR_EXIT_INSTR_OFFSETS
	.align		4
        /*0108*/ 	.byte	0x04, 0x1c
        /*010a*/ 	.short	(.L_99 - .L_98)


	//   ....[0]....
.L_98:
        /*010c*/ 	.word	0x00000090


	//   ....[1]....
        /*0110*/ 	.word	0x00000120


	//   ....[2]....
        /*0114*/ 	.word	0x00002440


	//   ....[3]....
        /*0118*/ 	.word	0x00002460


	//   ....[4]....
        /*011c*/ 	.word	0x000047e0


	//----- nvinfo : EIATTR_CRS_STACK_SIZE
	.align		4
.L_99:
        /*0120*/ 	.byte	0x04, 0x1e
        /*0122*/ 	.short	(.L_101 - .L_100)
.L_100:
        /*0124*/ 	.word	0x00000000


	//----- nvinfo : EIATTR_CBANK_PARAM_SIZE
	.align		4
.L_101:
        /*0128*/ 	.byte	0x03, 0x19
        /*012a*/ 	.short	0x006c


	//----- nvinfo : EIATTR_PARAM_CBANK
	.align		4
        /*012c*/ 	.byte	0x04, 0x0a
        /*012e*/ 	.short	(.L_103 - .L_102)
	.align		4
.L_102:
        /*0130*/ 	.word	index@(.nv.constant0._Z17compute_flux_cudaPfS_S_S_PiS_S_S_S_iiiS0_S0_i)
        /*0134*/ 	.short	0x0380
        /*0136*/ 	.short	0x006c


	//----- nvinfo : EIATTR_SW_WAR
	.align		4
.L_103:
        /*0138*/ 	.byte	0x04, 0x36
        /*013a*/ 	.short	(.L_105 - .L_104)
.L_104:
        /*013c*/ 	.word	0x00000008
.L_105:


//--------------------- .nv.info._Z16compute_rhs_cudaPfS_S_S_S_S_S_S_S_S_S_S_iii --------------------------
	.section	.nv.info._Z16compute_rhs_cudaPfS_S_S_S_S_S_S_S_S_S_S_iii,"",@"SHT_CUDA_INFO"
	.sectionflags	@""
	.align	4


	//----- nvinfo : EIATTR_CUDA_API_VERSION
	.align		4
        /*0000*/ 	.byte	0x04, 0x37
        /*0002*/ 	.short	(.L_107 - .L_106)
.L_106:
        /*0004*/ 	.word	0x00000082


	//----- nvinfo : EIATTR_KPARAM_INFO
	.align		4
.L_107:
        /*0008*/ 	.byte	0x04, 0x17
        /*000a*/ 	.short	(.L_109 - .L_108)
.L_108:
        /*000c*/ 	.word	0x00000000
        /*0010*/ 	.short	0x000e
        /*0012*/ 	.short	0x0068
        /*0014*/ 	.byte	0x00, 0xf0, 0x11, 0x00


	//----- nvinfo : EIATTR_KPARAM_INFO
	.align		4
.L_109:
        /*0018*/ 	.byte	0x04, 0x17
        /*001a*/ 	.short	(.L_111 - .L_110)
.L_110:
        /*001c*/ 	.word	0x00000000
        /*0020*/ 	.short	0x000d
        /*0022*/ 	.short	0x0064
        /*0024*/ 	.byte	0x00, 0xf0, 0x11, 0x00


	//----- nvinfo : EIATTR_KPARAM_INFO
	.align		4
.L_111:
        /*0028*/ 	.byte	0x04, 0x17
        /*002a*/ 	.short	(.L_113 - .L_112)
.L_112:
        /*002c*/ 	.word	0x00000000
        /*0030*/ 	.short	0x000c
        /*0032*/ 	.short	0x0060
        /*0034*/ 	.byte	0x00, 0xf0, 0x11, 0x00


	//----- nvinfo : EIATTR_KPARAM_INFO
	.align		4
.L_113:
        /*0038*/ 	.byte	0x04, 0x17
        /*003a*/ 	.short	(.L_115 - .L_114)
.L_114:
        /*003c*/ 	.word	0x00000000
        /*0040*/ 	.short	0x000b
        /*0042*/ 	.short	0x0058
        /*0044*/ 	.byte	0x00, 0xf5, 0x21, 0x00


	//----- nvinfo : EIATTR_KPARAM_INFO
	.align		4
.L_115:
        /*0048*/ 	.byte	0x04, 0x17
        /*004a*/ 	.short	(.L_117 - .L_116)
.L_116:
        /*004c*/ 	.word	0x00000000
        /*0050*/ 	.short	0x000a
        /*0052*/ 	.short	0x0050
        /*0054*/ 	.byte	0x00, 0xf5, 0x21, 0x00


	//----- nvinfo : EIATTR_KPARAM_INFO
	.align		4
.L_117:
        /*0058*/ 	.byte	0x04, 0x17
        /*005a*/ 	.short	(.L_119 - .L_118)
.L_118:
        /*005c*/ 	.word	0x00000000
        /*0060*/ 	.short	0x0009
        /*0062*/ 	.short	0x0048
        /*0064*/ 	.byte	0x00, 0xf5, 0x21, 0x00


	//----- nvinfo : EIATTR_KPARAM_INFO
	.align		4
.L_119:
        /*0068*/ 	.byte	0x04, 0x17
        /*006a*/ 	.short	(.L_121 - .L_120)
.L_120:
        /*006c*/ 	.word	0x00000000
        /*0070*/ 	.short	0x0008
        /*0072*/ 	.short	0x0040
        /*0074*/ 	.byte	0x00, 0xf5, 0x21, 0x00


	//----- nvinfo : EIATTR_KPARAM_INFO
	.align		4
.L_121:
        /*0078*/ 	.byte	0x04, 0x17
        /*007a*/ 	.short	(.L_123 - .L_122)
.L_122:
        /*007c*/ 	.word	0x00000000
        /*0080*/ 	.short	0x0007
        /*0082*/ 	.short	0x0038
        /*0084*/ 	.byte	0x00, 0xf5, 0x21, 0x00


	//----- nvinfo : EIATTR_KPARAM_INFO
	.align		4
.L_123:
        /*0088*/ 	.byte	0x04, 0x17
        /*008a*/ 	.short	(.L_125 - .L_124)
.L_124:
        /*008c*/ 	.word	0x00000000
        /*0090*/ 	.short	0x0006
        /*0092*/ 	.short	0x0030
        /*0094*/ 	.byte	0x00, 0xf5, 0x21, 0x00


	//----- nvinfo : EIATTR_KPARAM_INFO
	.align		4
.L_125:
        /*0098*/ 	.byte	0x04, 0x17
        /*009a*/ 	.short	(.L_127 - .L_126)
.L_126:
        /*009c*/ 	.word	0x00000000
        /*00a0*/ 	.short	0x0005
        /*00a2*/ 	.short	0x0028
        /*00a4*/ 	.byte	0x00, 0xf5, 0x21, 0x00


	//----- nvinfo : EIATTR_KPARAM_INFO
	.align		4
.L_127:
        /*00a8*/ 	.byte	0x04, 0x17
        /*00aa*/ 	.short	(.L_129 - .L_128)
.L_128:
        /*00ac*/ 	.word	0x00000000
        /*00b0*/ 	.short	0x0004
        /*00b2*/ 	.short	0x0020
        /*00b4*/ 	.byte	0x00, 0xf5, 0x21, 0x00


	//----- nvinfo : EIATTR_KPARAM_INFO
	.align		4
.L_129:
        /*00b8*/ 	.byte	0x04, 0x17
        /*00ba*/ 	.short	(.L_131 - .L_130)
.L_130:
        /*00bc*/ 	.word	0x00000000
        /*00c0*/ 	.short	0x0003
        /*00c2*/ 	.short	0x0018
        /*00c4*/ 	.byte	0x00, 0xf5, 0x21, 0x00


	//----- nvinfo : EIATTR_KPARAM_INFO
	.align		4
.L_131:
        /*00c8*/ 	.byte	0x04, 0x17
        /*00ca*/ 	.short	(.L_133 - .L_132)
.L_132:
        /*00cc*/ 	.word	0x00000000
        /*00d0*/ 	.short	0x0002
        /*00d2*/ 	.short	0x0010
        /*00d4*/ 	.byte	0x00, 0xf5, 0x21, 0x00


	//----- nvinfo : EIATTR_KPARAM_INFO
	.align		4
.L_133:
        /*00d8*/ 	.byte	0x04, 0x17
        /*00da*/ 	.short	(.L_135 - .L_134)
.L_134:
        /*00dc*/ 	.word	0x00000000
        /*00e0*/ 	.short	0x0001
        /*00e2*/ 	.short	0x0008
        /*00e4*/ 	.byte	0x00, 0xf5, 0x21, 0x00


	//----- nvinfo : EIATTR_KPARAM_INFO
	.align		4
.L_135:
        /*00e8*/ 	.byte	0x04, 0x17
        /*00ea*/ 	.short	(.L_137 - .L_136)
.L_136:
        /*00ec*/ 	.word	0x00000000
        /*00f0*/ 	.short	0x0000
        /*00f2*/ 	.short	0x0000
        /*00f4*/ 	.byte	0x00, 0xf5, 0x21, 0x00


	//----- nvinfo : EIATTR_SPARSE_MMA_MASK
	.align		4
.L_137:
        /*00f8*/ 	.byte	0x03, 0x50
        /*00fa*/ 	.short	0x0000


	//----- nvinfo : EIATTR_MAXREG_COUNT
	.align		4
        /*00fc*/ 	.byte	0x03, 0x1b
        /*00fe*/ 	.short	0x00ff


	//----- nvinfo : EIATTR_NUM_BARRIERS
	.align		4
        /*0100*/ 	.byte	0x02, 0x4c
        /*0102*/ 	.byte	0x01
	.zero		1


	//----- nvinfo : EIATTR_MERCURY_ISA_VERSION
	.align		4
        /*0104*/ 	.byte	0x03, 0x5f
        /*0106*/ 	.short	0x0101


	//----- nvinfo : EIATTR_VRC_CTA_INIT_COUNT
	.align		4
        /*0108*/ 	.byte	0x02, 0x4a
	.zero		1
	.zero		1


	//----- nvinfo : EIATTR_EXIT_INSTR_OFFSETS
	.align		4
        /*010c*/ 	.byte	0x04, 0x1c
        /*010e*/ 	.short	(.L_139 - .L_138)


	//   ....[0]....
.L_138:
        /*0110*/ 	.word	0x00000090


	//   ....[1]....
        /*0114*/ 	.word	0x000026d0


	//----- nvinfo : EIATTR_CRS_STACK_SIZE
	.align		4
.L_139:
        /*0118*/ 	.byte	0x04, 0x1e
        /*011a*/ 	.short	(.L_141 - .L_140)
.L_140:
        /*011c*/ 	.word	0x00000000


	//----- nvinfo : EIATTR_CBANK_PARAM_SIZE
	.align		4
.L_141:
        /*0120*/ 	.byte	0x03, 0x19
        /*0122*/ 	.short	0x006c


	//----- nvinfo : EIATTR_PARAM_CBANK
	.align		4
        /*0124*/ 	.byte	0x04, 0x0a
        /*0126*/ 	.short	(.L_143 - .L_142)
	.align		4
.L_142:
        /*0128*/ 	.word	index@(.nv.constant0._Z16compute_rhs_cudaPfS_S_S_S_S_S_S_S_S_S_S_iii)
        /*012c*/ 	.short	0x0380
        /*012e*/ 	.short	0x006c


	//----- nvinfo : EIATTR_SW_WAR
	.align		4
.L_143:
        /*0130*/ 	.byte	0x04, 0x36
        /*0132*/ 	.short	(.L_145 - .L_144)
.L_144:
        /*0134*/ 	.word	0x00000008
.L_145:


//--------------------- .nv.callgraph             --------------------------
	.section	.nv.callgraph,"",@"SHT_CUDA_CALLGRAPH"
	.align	4
	.sectionentsize	8
	.align		4
        /*0000*/ 	.word	0x00000000
	.align		4
        /*0004*/ 	.word	0xffffffff
	.align		4
        /*0008*/ 	.word	0x00000000
	.align		4
        /*000c*/ 	.word	0xfffffffe
	.align		4
        /*0010*/ 	.word	0x00000000
	.align		4
        /*0014*/ 	.word	0xfffffffd
	.align		4
        /*0018*/ 	.word	0x00000000
	.align		4
        /*001c*/ 	.word	0xfffffffc


//--------------------- .text._Z17interstage_updatePfS_S_S_fffii --------------------------
	.section	.text._Z17interstage_updatePfS_S_S_fffii,"ax",@progbits
	.align	128
        .global         _Z17interstage_updatePfS_S_S_fffii
        .type           _Z17interstage_updatePfS_S_S_fffii,@function
        .size           _Z17interstage_updatePfS_S_S_fffii,(.L_x_75 - _Z17interstage_updatePfS_S_S_fffii)
        .other          _Z17interstage_updatePfS_S_S_fffii,@"STO_CUDA_ENTRY STV_DEFAULT"
_Z17interstage_updatePfS_S_S_fffii:
.text._Z17interstage_updatePfS_S_S_fffii:
[----:B------:R-:W-:Y:S01]  /*0000*/  LDC R1, c[0x0][0x37c] ;  /* 0x0000df00ff017b82 */ /* 0x000fe20000000800 */
[----:B------:R-:W0:Y:S07]  /*0010*/  S2R R0, SR_TID.X ;  /* 0x0000000000007919 */ /* 0x000e2e0000002100 */
[----:B------:R-:W0:Y:S01]  /*0020*/  S2UR UR4, SR_CTAID.X ;  /* 0x00000000000479c3 */ /* 0x000e220000002500 */
[----:B------:R-:W1:Y:S01]  /*0030*/  LDCU UR5, c[0x0][0x3b0] ;  /* 0x00007600ff0577ac */ /* 0x000e620008000800 */
[----:B------:R-:W1:Y:S01]  /*0040*/  S2R R11, SR_TID.Y ;  /* 0x00000000000b7919 */ /* 0x000e620000002200 */
[----:B------:R-:W2:Y:S05]  /*0050*/  LDCU UR6, c[0x0][0x3ac] ;  /* 0x00007580ff0677ac */ /* 0x000eaa0008000800 */
[----:B------:R-:W0:Y:S02]  /*0060*/  LDC R3, c[0x0][0x360] ;  /* 0x0000d800ff037b82 */ /* 0x000e240000000800 */
[----:B0-----:R-:W-:Y:S01]  /*0070*/  IMAD R0, R3, UR4, R0 ;  /* 0x0000000403007c24 */ /* 0x001fe2000f8e0200 */
[----:B-1----:R-:W-:-:S04]  /*0080*/  ISETP.GE.AND P0, PT, R11, UR5, PT ;  /* 0x000000050b007c0c */ /* 0x002fc8000bf06270 */
[----:B--2---:R-:W-:-:S13]  /*0090*/  ISETP.GE.OR P0, PT, R0, UR6, P0 ;  /* 0x0000000600007c0c */ /* 0x004fda0008706670 */
[----:B------:R-:W-:Y:S05]  /*00a0*/  @P0 EXIT ;  /* 0x000000000000094d */ /* 0x000fea0003800000 */
[----:B------:R-:W0:Y:S01]  /*00b0*/  LDC.64 R4, c[0x0][0x388] ;  /* 0x0000e200ff047b82 */ /* 0x000e220000000a00 */
[----:B------:R-:W1:Y:S01]  /*00c0*/  LDCU.64 UR4, c[0x0][0x358] ;  /* 0x00006b00ff0477ac */ /* 0x000e620008000a00 */
[----:B------:R-:W-:Y:S01]  /*00d0*/  IMAD R11, R11, UR6, R0 ;  /* 0x000000060b0b7c24 */ /* 0x000fe2000f8e0200 */
[----:B------:R-:W2:Y:S05]  /*00e0*/  LDCU.64 UR8, c[0x0][0x3a0] ;  /* 0x00007400ff0877ac */ /* 0x000eaa0008000a00 */
[----:B------:R-:W3:Y:S01]  /*00f0*/  LDC.64 R2, c[0x0][0x380] ;  /* 0x0000e000ff027b82 */ /* 0x000ee20000000a00 */
[----:B------:R-:W4:Y:S07]  /*0100*/  LDCU UR7, c[0x0][0x3a8] ;  /* 0x00007500ff0777ac */ /* 0x000f2e0008000800 */
[----:B------:R-:W5:Y:S01]  /*0110*/  LDC.64 R6, c[0x0][0x398] ;  /* 0x0000e600ff067b82 */ /* 0x000f620000000a00 */
[----:B0-----:R-:W-:-:S07]  /*0120*/  IMAD.WIDE R4, R11, 0x4, R4 ;  /* 0x000000040b047825 */ /* 0x001fce00078e0204 */
[----:B------:R-:W0:Y:S01]  /*0130*/  LDC.64 R8, c[0x0][0x390] ;  /* 0x0000e400ff087b82 */ /* 0x000e220000000a00 */
[----:B-1----:R-:W2:Y:S01]  /*0140*/  LDG.E R4, desc[UR4][R4.64] ;  /* 0x0000000404047981 */ /* 0x002ea2000c1e1900 */
[----:B---3--:R-:W-:-:S06]  /*0150*/  IMAD.WIDE R2, R11, 0x4, R2 ;  /* 0x000000040b027825 */ /* 0x008fcc00078e0202 */
[----:B------:R-:W3:Y:S01]  /*0160*/  LDG.E R2, desc[UR4][R2.64] ;  /* 0x0000000402027981 */ /* 0x000ee2000c1e1900 */
[----:B-----5:R-:W-:-:S06]  /*0170*/  IMAD.WIDE R6, R11, 0x4, R6 ;  /* 0x000000040b067825 */ /* 0x020fcc00078e0206 */
[----:B------:R-:W4:Y:S01]  /*0180*/  LDG.E R6, desc[UR4][R6.64] ;  /* 0x0000000406067981 */ /* 0x000f22000c1e1900 */
[----:B0-----:R-:W-:-:S04]  /*0190*/  IMAD.WIDE R8, R11, 0x4, R8 ;  /* 0x000000040b087825 */ /* 0x001fc800078e0208 */
[----:B--2---:R-:W-:-:S04]  /*01a0*/  FMUL R13, R4, UR9 ;  /* 0x00000009040d7c20 */ /* 0x004fc80008400000 */
[----:B---3--:R-:W-:-:S04]  /*01b0*/  FFMA R13, R2, UR8, R13 ;  /* 0x00000008020d7c23 */ /* 0x008fc8000800000d */
[----:B----4-:R-:W-:-:S05]  /*01c0*/  FFMA R13, R6, UR7, R13 ;  /* 0x00000007060d7c23 */ /* 0x010fca000800000d */
[----:B------:R-:W-:Y:S01]  /*01d0*/  STG.E desc[UR4][R8.64], R13 ;  /* 0x0000000d08007986 */ /* 0x000fe2000c101904 */
[----:B------:R-:W-:Y:S05]  /*01e0*/  EXIT ;  /* 0x000000000000794d */ /* 0x000fea0003800000 */
.L_x_0:
[----:B------:R-:W-:-:S00]  /*01f0*/  BRA `(.L_x_0) ;  /* 0xfffffffc00fc7947 */ /* 0x000fc0000383ffff */
[----:B------:R-:W-:-:S00]  /*0200*/  NOP ;  /* 0x0000000000007918 */ /* 0x000fc00000000000 */
[----:B------:R-:W-:-:S00]  /*0210*/  NOP ;  /* 0x0000000000007918 */ /* 0x000fc00000000000 */
[----:B------:R-:W-:-:S00]  /*0220*/  NOP ;  /* 0x0000000000007918 */ /* 0x000fc00000000000 */
[----:B------:R-:W-:-:S00]  /*0230*/  NOP ;  /* 0x0000000000007918 */ /* 0x000fc00000000000 */
[----:B------:R-:W-:-:S00]  /*0240*/  NOP ;  /* 0x0000000000007918 */ /* 0x000fc00000000000 */
[----:B------:R-:W-:-:S00]  /*0250*/  NOP ;  /* 0x0000000000007918 */ /* 0x000fc00000000000 */
[----:B------:R-:W-:-:S00]  /*0260*/  NOP ;  /* 0x0000000000007918 */ /* 0x000fc00000000000 */
[----:B------:R-:W-:-:S00]  /*0270*/  NOP ;  /* 0x0000000000007918 */ /* 0x000fc00000000000 */
.L_x_75:


//--------------------- .text._Z15apply_invM_cudaPfS_ii --------------------------
	.section	.text._Z15apply_invM_cudaPfS_ii,"ax",@progbits
	.align	128
        .global         _Z15apply_invM_cudaPfS_ii
        .type           _Z15apply_invM_cudaPfS_ii,@function
        .size           _Z15apply_invM_cudaPfS_ii,(.L_x_76 - _Z15apply_invM_cudaPfS_ii)
        .other          _Z15apply_invM_cudaPfS_ii,@"STO_CUDA_ENTRY STV_DEFAULT"
_Z15apply_invM_cudaPfS_ii:
.text._Z15apply_invM_cudaPfS_ii:
[----:B------:R-:W-:Y:S01]  /*0000*/  LDC R1, c[0x0][0x37c] ;  /* 0x0000df00ff017b82 */ /* 0x000fe20000000800 */
[----:B------:R-:W0:Y:S07]  /*0010*/  S2R R8, SR_TID.X ;  /* 0x0000000000087919 */ /* 0x000e2e0000002100 */
[----:B------:R-:W0:Y:S01]  /*0020*/  S2UR UR4, SR_CTAID.X ;  /* 0x00000000000479c3 */ /* 0x000e220000002500 */
[----:B------:R-:W1:Y:S01]  /*0030*/  LDCU.64 UR8, c[0x0][0x390] ;  /* 0x00007200ff0877ac */ /* 0x000e620008000a00 */
[----:B------:R-:W1:Y:S06]  /*0040*/  S2R R11, SR_TID.Y ;  /* 0x00000000000b7919 */ /* 0x000e6c0000002200 */
[----:B------:R-:W0:Y:S02]  /*0050*/  LDC R9, c[0x0][0x360] ;  /* 0x0000d800ff097b82 */ /* 0x000e240000000800 */
[----:B0-----:R-:W-:Y:S01]  /*0060*/  IMAD R0, R9, UR4, R8 ;  /* 0x0000000409007c24 */ /* 0x001fe2000f8e0208 */
[----:B-1----:R-:W-:-:S04]  /*0070*/  ISETP.GE.AND P0, PT, R11, UR9, PT ;  /* 0x000000090b007c0c */ /* 0x002fc8000bf06270 */
[----:B------:R-:W-:-:S13]  /*0080*/  ISETP.GE.OR P0, PT, R0, UR8, P0 ;  /* 0x0000000800007c0c */ /* 0x000fda0008706670 */
[----:B------:R-:W-:Y:S05]  /*0090*/  @P0 EXIT ;  /* 0x000000000000094d */ /* 0x000fea0003800000 */
[----:B------:R-:W0:Y:S01]  /*00a0*/  LDC.64 R2, c[0x0][0x380] ;  /* 0x0000e000ff027b82 */ /* 0x000e220000000a00 */
[----:B------:R-:W1:Y:S01]  /*00b0*/  LDCU.64 UR6, c[0x0][0x358] ;  /* 0x00006b00ff0677ac */ /* 0x000e620008000a00 */
[----:B------:R-:W-:-:S04]  /*00c0*/  IMAD R5, R11, UR8, R0 ;  /* 0x000000080b057c24 */ /* 0x000fc8000f8e0200 */
[----:B0-----:R-:W-:Y:S02]  /*00d0*/  IMAD.WIDE R2, R5, 0x4, R2 ;  /* 0x0000000405027825 */ /* 0x001fe400078e0202 */
[----:B------:R-:W0:Y:S03]  /*00e0*/  S2UR UR5, SR_CgaCtaId ;  /* 0x00000000000579c3 */ /* 0x000e260000008800 */
[----:B-1----:R-:W2:Y:S01]  /*00f0*/  LDG.E R6, desc[UR6][R2.64] ;  /* 0x0000000602067981 */ /* 0x002ea2000c1e1900 */
[----:B------:R-:W-:Y:S01]  /*0100*/  UMOV UR4, 0x400 ;  /* 0x0000040000047882 */ /* 0x000fe20000000000 */
[--C-:B------:R-:W-:Y:S02]  /*0110*/  IMAD R7, R0, UR9, R11.reuse ;  /* 0x0000000900077c24 */ /* 0x100fe4000f8e020b */
[----:B------:R-:W-:Y:S01]  /*0120*/  IMAD R0, R9, R11, R8 ;  /* 0x0000000b09007224 */ /* 0x000fe200078e0208 */
[----:B------:R-:W1:Y:S01]  /*0130*/  LDC.64 R4, c[0x0][0x388] ;  /* 0x0000e200ff047b82 */ /* 0x000e620000000a00 */
[----:B------:R-:W-:Y:S01]  /*0140*/  IMAD R9, R7, UR9, R11 ;  /* 0x0000000907097c24 */ /* 0x000fe2000f8e020b */
[----:B0-----:R-:W-:-:S06]  /*0150*/  ULEA UR4, UR5, UR4, 0x18 ;  /* 0x0000000405047291 */ /* 0x001fcc000f8ec0ff */
[----:B------:R-:W-:Y:S01]  /*0160*/  LEA R7, R0, UR4, 0x2 ;  /* 0x0000000400077c11 */ /* 0x000fe2000f8e10ff */
[----:B-1----:R-:W-:-:S04]  /*0170*/  IMAD.WIDE R4, R9, 0x4, R4 ;  /* 0x0000000409047825 */ /* 0x002fc800078e0204 */
[----:B--2---:R-:W-:Y:S01]  /*0180*/  STS [R7], R6 ;  /* 0x0000000607007388 */ /* 0x004fe20000000800 */
[----:B------:R-:W-:Y:S06]  /*0190*/  BAR.SYNC.DEFER_BLOCKING 0x0 ;  /* 0x0000000000007b1d */ /* 0x000fec0000010000 */
[----:B------:R-:W2:Y:S04]  /*01a0*/  LDG.E R0, desc[UR6][R4.64] ;  /* 0x0000000604007981 */ /* 0x000ea8000c1e1900 */
[----:B------:R-:W2:Y:S01]  /*01b0*/  LDS R9, [R7] ;  /* 0x0000000007097984 */ /* 0x000ea20000000800 */
[----:B------:R-:W-:Y:S01]  /*01c0*/  BAR.SYNC.DEFER_BLOCKING 0x0 ;  /* 0x0000000000007b1d */ /* 0x000fe20000010000 */
[----:B--2---:R-:W-:-:S05]  /*01d0*/  FFMA R9, R0, R9, RZ ;  /* 0x0000000900097223 */ /* 0x004fca00000000ff */
[----:B------:R-:W-:Y:S01]  /*01e0*/  STG.E desc[UR6][R2.64], R9 ;  /* 0x0000000902007986 */ /* 0x000fe2000c101906 */
[----:B------:R-:W-:Y:S05]  /*01f0*/  EXIT ;  /* 0x000000000000794d */ /* 0x000fea0003800000 */
.L_x_1:
        /* <DEDUP_REMOVED lines=16> */
.L_x_76:


//--------------------- .text._Z17compute_flux_cudaPfS_S_S_PiS_S_S_S_iiiS0_S0_i --------------------------
	.section	.text._Z17compute_flux_cudaPfS_S_S_PiS_S_S_S_iiiS0_S0_i,"ax",@progbits
	.align	128
        .global         _Z17compute_flux_cudaPfS_S_S_PiS_S_S_S_iiiS0_S0_i
        .type           _Z17compute_flux_cudaPfS_S_S_PiS_S_S_S_iiiS0_S0_i,@function
        .size           _Z17compute_flux_cudaPfS_S_S_PiS_S_S_S_iiiS0_S0_i,(.L_x_77 - _Z17compute_flux_cudaPfS_S_S_PiS_S_S_S_iiiS0_S0_i)
        .other          _Z17compute_flux_cudaPfS_S_S_PiS_S_S_S_iiiS0_S0_i,@"STO_CUDA_ENTRY STV_DEFAULT"
_Z17compute_flux_cudaPfS_S_S_PiS_S_S_S_iiiS0_S0_i:
.text._Z17compute_flux_cudaPfS_S_S_PiS_S_S_S_iiiS0_S0_i:
[----:B------:R-:W0:Y:S01]  /*0000*/  LDC R1, c[0x0][0x37c] ;  /* 0x0000df00ff017b82 */ /* 0x000e220000000800 */
[----:B------:R-:W1:Y:S07]  /*0010*/  S2R R0, SR_TID.X ;  /* 0x0000000000007919 */ /* 0x000e6e0000002100 */
[----:B------:R-:W1:Y:S01]  /*0020*/  S2UR UR4, SR_CTAID.X ;  /* 0x00000000000479c3 */ /* 0x000e620000002500 */
[----:B0-----:R-:W-:-:S05]  /*0030*/  VIADD R1, R1, 0xffffffb0 ;  /* 0xffffffb001017836 */ /* 0x001fca0000000000 */
[----:B------:R-:W-:Y:S02]  /*0040*/  R2UR UR18, R1 ;  /* 0x00000000011272ca */ /* 0x000fe400000e0000 */
[----:B------:R-:W1:Y:S08]  /*0050*/  LDC R3, c[0x0][0x360] ;  /* 0x0000d800ff037b82 */ /* 0x000e700000000800 */
[----:B------:R-:W0:Y:S01]  /*0060*/  LDC R5, c[0x0][0x3c8] ;  /* 0x0000f200ff057b82 */ /* 0x000e220000000800 */
[----:B-1----:R-:W-:-:S05]  /*0070*/  IMAD R0, R3, UR4, R0 ;  /* 0x0000000403007c24 */ /* 0x002fca000f8e0200 */
[----:B0-----:R-:W-:-:S13]  /*0080*/  ISETP.GE.AND P0, PT, R0, R5, PT ;  /* 0x000000050000720c */ /* 0x001fda0003f06270 */
[----:B------:R-:W-:Y:S05]  /*0090*/  @P0 EXIT ;  /* 0x000000000000094d */ /* 0x000fea0003800000 */
[----:B------:R-:W0:Y:S01]  /*00a0*/  LDC.64 R8, c[0x0][0x3a0] ;  /* 0x0000e800ff087b82 */ /* 0x000e220000000a00 */
[----:B------:R-:W1:Y:S01]  /*00b0*/  LDCU.64 UR14, c[0x0][0x358] ;  /* 0x00006b00ff0e77ac */ /* 0x000e620008000a00 */
[----:B------:R-:W-:-:S04]  /*00c0*/  IMAD R13, R5, 0x2, R0 ;  /* 0x00000002050d7824 */ /* 0x000fc800078e0200 */
[----:B0-----:R-:W-:-:S05]  /*00d0*/  IMAD.WIDE R12, R13, 0x4, R8 ;  /* 0x000000040d0c7825 */ /* 0x001fca00078e0208 */
[----:B-1----:R-:W2:Y:S02]  /*00e0*/  LDG.E R6, desc[UR14][R12.64] ;  /* 0x0000000e0c067981 */ /* 0x002ea4000c1e1900 */
[----:B--2---:R-:W-:Y:S02]  /*00f0*/  ISETP.NE.U32.AND P0, PT, R6, -0x6, PT ;  /* 0xfffffffa0600780c */ /* 0x004fe40003f05070 */
[----:B------:R-:W-:-:S04]  /*0100*/  SHF.R.S32.HI R4, RZ, 0x1f, R6 ;  /* 0x0000001fff047819 */ /* 0x000fc80000011406 */
[----:B------:R-:W-:-:S13]  /*0110*/  ISETP.NE.AND.EX P0, PT, R4, -0x1, PT, P0 ;  /* 0xffffffff0400780c */ /* 0x000fda0003f05300 */
[----:B------:R-:W-:Y:S05]  /*0120*/  @!P0 EXIT ;  /* 0x000000000000894d */ /* 0x000fea0003800000 */
[----:B------:R-:W-:Y:S01]  /*0130*/  IMAD.WIDE R8, R0, 0x4, R8 ;  /* 0x0000000400087825 */ /* 0x000fe200078e0208 */
[----:B------:R-:W0:Y:S04]  /*0140*/  LDCU UR8, c[0x0][0x3cc] ;  /* 0x00007980ff0877ac */ /* 0x000e280008000800 */
[----:B------:R-:W2:Y:S01]  /*0150*/  LDG.E R2, desc[UR14][R8.64] ;  /* 0x0000000e08027981 */ /* 0x000ea2000c1e1900 */
[----:B0-----:R-:W-:Y:S02]  /*0160*/  UISETP.GE.AND UP0, UPT, UR8, 0x1, UPT ;  /* 0x000000010800788c */ /* 0x001fe4000bf06270 */
[----:B------:R-:W-:Y:S01]  /*0170*/  UIADD3 UR4, UPT, UPT, UR8, -0x1, URZ ;  /* 0xffffffff08047890 */ /* 0x000fe2000fffe0ff */
[----:B--2---:R-:W-:-:S06]  /*0180*/  SHF.R.S32.HI R3, RZ, 0x1f, R2 ;  /* 0x0000001fff037819 */ /* 0x004fcc0000011402 */
[----:B------:R-:W-:Y:S05]  /*0190*/  BRA.U !UP0, `(.L_x_2) ;  /* 0x0000000d08a07547 */ /* 0x000fea000b800000 */
[----:B------:R-:W-:Y:S01]  /*01a0*/  UISETP.GE.U32.AND UP1, UPT, UR4, 0x3, UPT ;  /* 0x000000030400788c */ /* 0x000fe2000bf26070 */
[----:B------:R-:W-:Y:S01]  /*01b0*/  HFMA2 R10, -RZ, RZ, 0, 0 ;  /* 0x00000000ff0a7431 */ /* 0x000fe200000001ff */
[----:B------:R-:W-:Y:S01]  /*01c0*/  ULOP3.LUT UR5, UR8, 0x3, URZ, 0xc0, !UPT ;  /* 0x0000000308057892 */ /* 0x000fe2000f8ec0ff */
[----:B------:R-:W-:-:S03]  /*01d0*/  VIADD R7, R2, 0x3 ;  /* 0x0000000302077836 */ /* 0x000fc60000000000 */
[----:B------:R-:W-:-:S03]  /*01e0*/  UISETP.NE.AND UP2, UPT, UR5, URZ, UPT ;  /* 0x000000ff0500728c */ /* 0x000fc6000bf45270 */
[----:B------:R-:W-:Y:S08]  /*01f0*/  BRA.U !UP1, `(.L_x_3) ;  /* 0x0000000509e87547 */ /* 0x000ff0000b800000 */
[----:B------:R-:W0:Y:S01]  /*0200*/  LDC.64 R14, c[0x0][0x3d8] ;  /* 0x0000f600ff0e7b82 */ /* 0x000e220000000a00 */
[----:B------:R-:W-:Y:S01]  /*0210*/  ULOP3.LUT UR6, UR8, 0x7ffffffc, URZ, 0xc0, !UPT ;  /* 0x7ffffffc08067892 */ /* 0x000fe2000f8ec0ff */
[----:B------:R-:W-:Y:S01]  /*0220*/  IMAD.MOV.U32 R11, RZ, RZ, RZ ;  /* 0x000000ffff0b7224 */ /* 0x000fe200078e00ff */
[----:B------:R-:W1:Y:S04]  /*0230*/  LDCU UR7, c[0x0][0x3e8] ;  /* 0x00007d00ff0777ac */ /* 0x000e680008000800 */
[----:B------:R-:W-:Y:S01]  /*0240*/  IMAD.U32 R10, RZ, RZ, UR6 ;  /* 0x00000006ff0a7e24 */ /* 0x000fe2000f8e00ff */
[----:B------:R-:W2:Y:S01]  /*0250*/  LDCU.64 UR10, c[0x0][0x3d8] ;  /* 0x00007b00ff0a77ac */ /* 0x000ea20008000a00 */
[----:B------:R-:W3:Y:S01]  /*0260*/  LDCU.64 UR12, c[0x0][0x388] ;  /* 0x00007100ff0c77ac */ /* 0x000ee20008000a00 */
[----:B------:R-:W4:Y:S04]  /*0270*/  LDCU.128 UR20, c[0x0][0x390] ;  /* 0x00007200ff1477ac */ /* 0x000f280008000c00 */
.L_x_4:
[----:B0-----:R-:W-:-:S05]  /*0280*/  IMAD.SHL.U32 R20, R11, 0x8, RZ ;  /* 0x000000080b147824 */ /* 0x001fca00078e00ff */
[-C--:B------:R-:W-:Y:S02]  /*0290*/  IADD3 R17, P0, PT, R2, R20.reuse, RZ ;  /* 0x0000001402117210 */ /* 0x080fe40007f1e0ff */
[----:B------:R-:W-:Y:S02]  /*02a0*/  IADD3 R19, PT, PT, R7, R20, RZ ;  /* 0x0000001407137210 */ /* 0x000fe40007ffe0ff */
[----:B------:R-:W-:Y:S02]  /*02b0*/  LEA.HI.X.SX32 R22, R20, R3, 0x1, P0 ;  /* 0x0000000314167211 */ /* 0x000fe400000f0eff */
[----:B--2---:R-:W-:Y:S01]  /*02c0*/  LEA R16, P0, R17, UR10, 0x2 ;  /* 0x0000000a11107c11 */ /* 0x004fe2000f8010ff */
[----:B0-----:R-:W-:-:S03]  /*02d0*/  IMAD.WIDE R18, R19, 0x4, R14 ;  /* 0x0000000413127825 */ /* 0x001fc600078e020e */
[----:B------:R-:W-:Y:S02]  /*02e0*/  LEA.HI.X R17, R17, UR11, R22, 0x2, P0 ;  /* 0x0000000b11117c11 */ /* 0x000fe400080f1416 */
[----:B------:R-:W2:Y:S04]  /*02f0*/  LDG.E R21, desc[UR14][R18.64] ;  /* 0x0000000e12157981 */ /* 0x000ea8000c1e1900 */
[----:B------:R-:W5:Y:S01]  /*0300*/  LDG.E R16, desc[UR14][R16.64+-0x4] ;  /* 0xfffffc0e10107981 */ /* 0x000f62000c1e1900 */
[----:B------:R-:W-:-:S05]  /*0310*/  VIADD R22, R20, 0x8 ;  /* 0x0000000814167836 */ /* 0x000fca0000000000 */
[----:B------:R-:W-:-:S04]  /*0320*/  IADD3 R25, P0, PT, R2, R22, RZ ;  /* 0x0000001602197210 */ /* 0x000fc80007f1e0ff */
[----:B------:R-:W-:Y:S02]  /*0330*/  LEA.HI.X.SX32 R22, R22, R3, 0x1, P0 ;  /* 0x0000000316167211 */ /* 0x000fe400000f0eff */
[----:B------:R-:W-:-:S04]  /*0340*/  LEA R24, P0, R25, UR10, 0x2 ;  /* 0x0000000a19187c11 */ /* 0x000fc8000f8010ff */
[----:B------:R-:W-:-:S06]  /*0350*/  LEA.HI.X R25, R25, UR11, R22, 0x2, P0 ;  /* 0x0000000b19197c11 */ /* 0x000fcc00080f1416 */
[----:B------:R-:W4:Y:S01]  /*0360*/  LDG.E R25, desc[UR14][R24.64+-0x4] ;  /* 0xfffffc0e18197981 */ /* 0x000f22000c1e1900 */
[----:B--2---:R-:W-:-:S04]  /*0370*/  VIADD R21, R21, 0xffffffff ;  /* 0xffffffff15157836 */ /* 0x004fc80000000000 */
[----:B-----5:R-:W-:-:S04]  /*0380*/  IMAD R21, R21, UR8, R16 ;  /* 0x0000000815157c24 */ /* 0x020fc8000f8e0210 */
[----:B------:R-:W-:-:S04]  /*0390*/  VIADD R21, R21, 0xffffffff ;  /* 0xffffffff15157836 */ /* 0x000fc80000000000 */
[----:B-1----:R-:W-:Y:S02]  /*03a0*/  IMAD R23, R21, UR7, RZ ;  /* 0x0000000715177c24 */ /* 0x002fe4000f8e02ff */
[----:B------:R-:W2:Y:S03]  /*03b0*/  LDG.E R21, desc[UR14][R18.64+0x20] ;  /* 0x0000200e12157981 */ /* 0x000ea6000c1e1900 */
[----:B------:R-:W-:-:S04]  /*03c0*/  IADD3 R17, P0, PT, R6, R23, RZ ;  /* 0x0000001706117210 */ /* 0x000fc80007f1e0ff */
[----:B------:R-:W-:Y:S02]  /*03d0*/  LEA.HI.X.SX32 R22, R23, R4, 0x1, P0 ;  /* 0x0000000417167211 */ /* 0x000fe400000f0eff */
[C---:B------:R-:W-:Y:S02]  /*03e0*/  SHF.L.U32 R16, R17.reuse, 0x2, RZ ;  /* 0x0000000211107819 */ /* 0x040fe400000006ff */
[----:B------:R-:W-:Y:S02]  /*03f0*/  SHF.L.U64.HI R17, R17, 0x2, R22 ;  /* 0x0000000211117819 */ /* 0x000fe40000010216 */
[----:B---3--:R-:W-:-:S04]  /*0400*/  IADD3 R22, P0, PT, R16, UR12, RZ ;  /* 0x0000000c10167c10 */ /* 0x008fc8000ff1e0ff */
[----:B------:R-:W-:Y:S02]  /*0410*/  IADD3.X R23, PT, PT, R17, UR13, RZ, P0, !PT ;  /* 0x0000000d11177c10 */ /* 0x000fe400087fe4ff */
[----:B----4-:R-:W-:-:S04]  /*0420*/  IADD3 R26, P0, PT, R16, UR20, RZ ;  /* 0x00000014101a7c10 */ /* 0x010fc8000ff1e0ff */
[----:B------:R-:W-:Y:S01]  /*0430*/  IADD3.X R27, PT, PT, R17, UR21, RZ, P0, !PT ;  /* 0x00000015111b7c10 */ /* 0x000fe200087fe4ff */
[----:B------:R-:W3:Y:S01]  /*0440*/  LDG.E R23, desc[UR14][R22.64+-0x4] ;  /* 0xfffffc0e16177981 */ /* 0x000ee2000c1e1900 */
[----:B------:R-:W-:-:S04]  /*0450*/  IADD3 R16, P0, PT, R16, UR22, RZ ;  /* 0x0000001610107c10 */ /* 0x000fc8000ff1e0ff */
[----:B------:R-:W-:Y:S01]  /*0460*/  IADD3.X R17, PT, PT, R17, UR23, RZ, P0, !PT ;  /* 0x0000001711117c10 */ /* 0x000fe200087fe4ff */
[----:B------:R-:W4:Y:S04]  /*0470*/  LDG.E R27, desc[UR14][R26.64+-0x4] ;  /* 0xfffffc0e1a1b7981 */ /* 0x000f28000c1e1900 */
[----:B------:R0:W5:Y:S04]  /*0480*/  LDG.E R24, desc[UR14][R16.64+-0x4] ;  /* 0xfffffc0e10187981 */ /* 0x000168000c1e1900 */
[----:B------:R-:W3:Y:S01]  /*0490*/  LDG.E R22, desc[UR14][R18.64+0x60] ;  /* 0x0000600e12167981 */ /* 0x000ee2000c1e1900 */
[----:B--2---:R-:W-:-:S04]  /*04a0*/  VIADD R28, R21, 0xffffffff ;  /* 0xffffffff151c7836 */ /* 0x004fc80000000000 */
[----:B------:R-:W-:Y:S02]  /*04b0*/  IMAD R25, R28, UR8, R25 ;  /* 0x000000081c197c24 */ /* 0x000fe4000f8e0219 */
[----:B------:R1:W2:Y:S02]  /*04c0*/  LDG.E R28, desc[UR14][R18.64+0x40] ;  /* 0x0000400e121c7981 */ /* 0x0002a4000c1e1900 */
[----:B------:R-:W-:-:S04]  /*04d0*/  VIADD R25, R25, 0xffffffff ;  /* 0xffffffff19197836 */ /* 0x000fc80000000000 */
[----:B------:R-:W-:-:S05]  /*04e0*/  IMAD R21, R25, UR7, RZ ;  /* 0x0000000719157c24 */ /* 0x000fca000f8e02ff */
[----:B0-----:R-:W-:-:S04]  /*04f0*/  IADD3 R16, P0, PT, R6, R21, RZ ;  /* 0x0000001506107210 */ /* 0x001fc80007f1e0ff */
[----:B------:R-:W-:Y:S01]  /*0500*/  LEA.HI.X.SX32 R21, R21, R4, 0x1, P0 ;  /* 0x0000000415157211 */ /* 0x000fe200000f0eff */
[C---:B------:R-:W-:Y:S01]  /*0510*/  IMAD.SHL.U32 R29, R16.reuse, 0x4, RZ ;  /* 0x00000004101d7824 */ /* 0x040fe200078e00ff */
[----:B------:R-:W-:Y:S02]  /*0520*/  LEA R25, R11, UR18, 0x2 ;  /* 0x000000120b197c11 */ /* 0x000fe4000f8e10ff */
[----:B------:R-:W-:Y:S02]  /*0530*/  SHF.L.U64.HI R21, R16, 0x2, R21 ;  /* 0x0000000210157819 */ /* 0x000fe40000010215 */
[C---:B------:R-:W-:Y:S02]  /*0540*/  IADD3 R16, P1, PT, R29.reuse, UR20, RZ ;  /* 0x000000141d107c10 */ /* 0x040fe4000ff3e0ff */
[----:B------:R-:W-:Y:S02]  /*0550*/  IADD3 R26, P0, PT, R29, UR12, RZ ;  /* 0x0000000c1d1a7c10 */ /* 0x000fe4000ff1e0ff */
[----:B-1----:R-:W-:Y:S01]  /*0560*/  IADD3 R18, PT, PT, R20, 0x10, RZ ;  /* 0x0000001014127810 */ /* 0x002fe20007ffe0ff */
[----:B----4-:R0:W-:Y:S01]  /*0570*/  STL [R25+0x28], R27 ;  /* 0x0000281b19007387 */ /* 0x0101e20000100800 */
[----:B------:R-:W-:-:S03]  /*0580*/  IADD3.X R17, PT, PT, R21, UR21, RZ, P1, !PT ;  /* 0x0000001515117c10 */ /* 0x000fc60008ffe4ff */
[----:B-----5:R1:W-:Y:S01]  /*0590*/  STL [R25+0x3c], R24 ;  /* 0x00003c1819007387 */ /* 0x0203e20000100800 */
[----:B0-----:R-:W-:Y:S02]  /*05a0*/  IADD3.X R27, PT, PT, R21, UR13, RZ, P0, !PT ;  /* 0x0000000d151b7c10 */ /* 0x001fe400087fe4ff */
[----:B------:R-:W-:Y:S01]  /*05b0*/  IADD3 R19, P0, PT, R2, R18, RZ ;  /* 0x0000001202137210 */ /* 0x000fe20007f1e0ff */
[----:B-1----:R0:W4:Y:S03]  /*05c0*/  LDG.E R24, desc[UR14][R16.64+-0x4] ;  /* 0xfffffc0e10187981 */ /* 0x002126000c1e1900 */
[----:B0-----:R-:W-:Y:S02]  /*05d0*/  LEA.HI.X.SX32 R16, R18, R3, 0x1, P0 ;  /* 0x0000000312107211 */ /* 0x001fe400000f0eff */
[----:B------:R-:W-:-:S04]  /*05e0*/  LEA R18, P0, R19, UR10, 0x2 ;  /* 0x0000000a13127c11 */ /* 0x000fc8000f8010ff */
[----:B------:R-:W-:-:S05]  /*05f0*/  LEA.HI.X R19, R19, UR11, R16, 0x2, P0 ;  /* 0x0000000b13137c11 */ /* 0x000fca00080f1410 */
[----:B------:R-:W5:Y:S04]  /*0600*/  LDG.E R18, desc[UR14][R18.64+-0x4] ;  /* 0xfffffc0e12127981 */ /* 0x000f68000c1e1900 */
[----:B---3--:R0:W-:Y:S04]  /*0610*/  STL [R25], R23 ;  /* 0x0000001719007387 */ /* 0x0081e80000100800 */
[----:B0-----:R0:W3:Y:S02]  /*0620*/  LDG.E R23, desc[UR14][R26.64+-0x4] ;  /* 0xfffffc0e1a177981 */ /* 0x0010e4000c1e1900 */
[----:B0-----:R-:W-:-:S02]  /*0630*/  IADD3 R26, P0, PT, R29, UR22, RZ ;  /* 0x000000161d1a7c10 */ /* 0x001fc4000ff1e0ff */
[----:B------:R-:W-:Y:S01]  /*0640*/  IADD3 R20, PT, PT, R20, 0x18, RZ ;  /* 0x0000001814147810 */ /* 0x000fe20007ffe0ff */
[----:B--2---:R-:W-:-:S04]  /*0650*/  VIADD R28, R28, 0xffffffff ;  /* 0xffffffff1c1c7836 */ /* 0x004fc80000000000 */
[----:B-----5:R-:W-:-:S04]  /*0660*/  IMAD R28, R28, UR8, R18 ;  /* 0x000000081c1c7c24 */ /* 0x020fc8000f8e0212 */
[----:B------:R-:W-:-:S04]  /*0670*/  VIADD R28, R28, 0xffffffff ;  /* 0xffffffff1c1c7836 */ /* 0x000fc80000000000 */
[----:B------:R-:W-:-:S05]  /*0680*/  IMAD R27, R28, UR7, RZ ;  /* 0x000000071c1b7c24 */ /* 0x000fca000f8e02ff */
[----:B------:R-:W-:-:S04]  /*0690*/  IADD3 R28, P1, PT, R6, R27, RZ ;  /* 0x0000001b061c7210 */ /* 0x000fc80007f3e0ff */
[----:B------:R-:W-:Y:S01]  /*06a0*/  LEA.HI.X.SX32 R17, R27, R4, 0x1, P1 ;  /* 0x000000041b117211 */ /* 0x000fe200008f0eff */
[C---:B------:R-:W-:Y:S01]  /*06b0*/  IMAD.SHL.U32 R16, R28.reuse, 0x4, RZ ;  /* 0x000000041c107824 */ /* 0x040fe200078e00ff */
[----:B------:R-:W-:Y:S02]  /*06c0*/  IADD3.X R27, PT, PT, R21, UR23, RZ, P0, !PT ;  /* 0x00000017151b7c10 */ /* 0x000fe400087fe4ff */
[----:B------:R-:W-:Y:S02]  /*06d0*/  SHF.L.U64.HI R17, R28, 0x2, R17 ;  /* 0x000000021c117819 */ /* 0x000fe40000010211 */
[----:B------:R-:W-:Y:S01]  /*06e0*/  IADD3 R18, P0, PT, R16, UR12, RZ ;  /* 0x0000000c10127c10 */ /* 0x000fe2000ff1e0ff */
[----:B------:R-:W2:Y:S03]  /*06f0*/  LDG.E R26, desc[UR14][R26.64+-0x4] ;  /* 0xfffffc0e1a1a7981 */ /* 0x000ea6000c1e1900 */
[----:B------:R-:W-:-:S02]  /*0700*/  IADD3.X R19, PT, PT, R17, UR13, RZ, P0, !PT ;  /* 0x0000000d11137c10 */ /* 0x000fc400087fe4ff */
[----:B------:R-:W-:-:S04]  /*0710*/  IADD3 R28, P0, PT, R16, UR20, RZ ;  /* 0x00000014101c7c10 */ /* 0x000fc8000ff1e0ff */
[----:B------:R-:W-:Y:S01]  /*0720*/  IADD3.X R29, PT, PT, R17, UR21, RZ, P0, !PT ;  /* 0x00000015111d7c10 */ /* 0x000fe200087fe4ff */
[----:B------:R0:W5:Y:S01]  /*0730*/  LDG.E R27, desc[UR14][R18.64+-0x4] ;  /* 0xfffffc0e121b7981 */ /* 0x000162000c1e1900 */
[----:B------:R-:W-:-:S03]  /*0740*/  IADD3 R21, P0, PT, R2, R20, RZ ;  /* 0x0000001402157210 */ /* 0x000fc60007f1e0ff */
[----:B---3--:R1:W-:Y:S04]  /*0750*/  STL [R25+0x4], R23 ;  /* 0x0000041719007387 */ /* 0x0083e80000100800 */
[----:B------:R-:W3:Y:S01]  /*0760*/  LDG.E R28, desc[UR14][R28.64+-0x4] ;  /* 0xfffffc0e1c1c7981 */ /* 0x000ee2000c1e1900 */
[----:B0-----:R-:W-:Y:S02]  /*0770*/  LEA.HI.X.SX32 R18, R20, R3, 0x1, P0 ;  /* 0x0000000314127211 */ /* 0x001fe400000f0eff */
[----:B------:R-:W-:-:S04]  /*0780*/  LEA R20, P0, R21, UR10, 0x2 ;  /* 0x0000000a15147c11 */ /* 0x000fc8000f8010ff */
[----:B------:R-:W-:-:S05]  /*0790*/  LEA.HI.X R21, R21, UR11, R18, 0x2, P0 ;  /* 0x0000000b15157c11 */ /* 0x000fca00080f1412 */
[----:B------:R-:W4:Y:S01]  /*07a0*/  LDG.E R20, desc[UR14][R20.64+-0x4] ;  /* 0xfffffc0e14147981 */ /* 0x000f22000c1e1900 */
[----:B-1----:R-:W-:-:S04]  /*07b0*/  VIADD R23, R22, 0xffffffff ;  /* 0xffffffff16177836 */ /* 0x002fc80000000000 */
[----:B----4-:R-:W-:-:S04]  /*07c0*/  IMAD R23, R23, UR8, R20 ;  /* 0x0000000817177c24 */ /* 0x010fc8000f8e0214 */
[----:B------:R-:W-:-:S04]  /*07d0*/  VIADD R23, R23, 0xffffffff ;  /* 0xffffffff17177836 */ /* 0x000fc80000000000 */
[----:B------:R-:W-:-:S05]  /*07e0*/  IMAD R23, R23, UR7, RZ ;  /* 0x0000000717177c24 */ /* 0x000fca000f8e02ff */
[----:B------:R-:W-:-:S04]  /*07f0*/  IADD3 R22, P0, PT, R6, R23, RZ ;  /* 0x0000001706167210 */ /* 0x000fc80007f1e0ff */
[----:B------:R-:W-:-:S04]  /*0800*/  LEA.HI.X.SX32 R23, R23, R4, 0x1, P0 ;  /* 0x0000000417177211 */ /* 0x000fc800000f0eff */
[C---:B------:R-:W-:Y:S01]  /*0810*/  SHF.L.U64.HI R23, R22.reuse, 0x2, R23 ;  /* 0x0000000216177819 */ /* 0x040fe20000010217 */
[----:B------:R-:W-:Y:S01]  /*0820*/  IMAD.SHL.U32 R22, R22, 0x4, RZ ;  /* 0x0000000416167824 */ /* 0x000fe200078e00ff */
[----:B------:R-:W-:-:S04]  /*0830*/  IADD3 R16, P0, PT, R16, UR22, RZ ;  /* 0x0000001610107c10 */ /* 0x000fc8000ff1e0ff */
[C---:B------:R-:W-:Y:S02]  /*0840*/  IADD3 R18, P1, PT, R22.reuse, UR12, RZ ;  /* 0x0000000c16127c10 */ /* 0x040fe4000ff3e0ff */
[----:B------:R-:W-:Y:S02]  /*0850*/  IADD3.X R17, PT, PT, R17, UR23, RZ, P0, !PT ;  /* 0x0000001711117c10 */ /* 0x000fe400087fe4ff */
[C---:B------:R-:W-:Y:S02]  /*0860*/  IADD3.X R19, PT, PT, R23.reuse, UR13, RZ, P1, !PT ;  /* 0x0000000d17137c10 */ /* 0x040fe40008ffe4ff */
[C---:B------:R-:W-:Y:S01]  /*0870*/  IADD3 R20, P0, PT, R22.reuse, UR20, RZ ;  /* 0x0000001416147c10 */ /* 0x040fe2000ff1e0ff */
[----:B------:R-:W4:Y:S01]  /*0880*/  LDG.E R16, desc[UR14][R16.64+-0x4] ;  /* 0xfffffc0e10107981 */ /* 0x000f22000c1e1900 */
[----:B------:R-:W-:Y:S02]  /*0890*/  IADD3 R22, P1, PT, R22, UR22, RZ ;  /* 0x0000001616167c10 */ /* 0x000fe4000ff3e0ff */
[C---:B------:R-:W-:Y:S01]  /*08a0*/  IADD3.X R21, PT, PT, R23.reuse, UR21, RZ, P0, !PT ;  /* 0x0000001517157c10 */ /* 0x040fe200087fe4ff */
[----:B------:R-:W4:Y:S01]  /*08b0*/  LDG.E R18, desc[UR14][R18.64+-0x4] ;  /* 0xfffffc0e12127981 */ /* 0x000f22000c1e1900 */
[----:B------:R-:W-:-:S03]  /*08c0*/  IADD3.X R23, PT, PT, R23, UR23, RZ, P1, !PT ;  /* 0x0000001717177c10 */ /* 0x000fc60008ffe4ff */
[----:B------:R-:W4:Y:S04]  /*08d0*/  LDG.E R20, desc[UR14][R20.64+-0x4] ;  /* 0xfffffc0e14147981 */ /* 0x000f28000c1e1900 */
[----:B------:R-:W4:Y:S01]  /*08e0*/  LDG.E R22, desc[UR14][R22.64+-0x4] ;  /* 0xfffffc0e16167981 */ /* 0x000f22000c1e1900 */
[----:B------:R-:W-:-:S03]  /*08f0*/  IADD3 R11, PT, PT, R11, 0x4, RZ ;  /* 0x000000040b0b7810 */ /* 0x000fc60007ffe0ff */
[----:B------:R0:W-:Y:S04]  /*0900*/  STL [R25+0x2c], R24 ;  /* 0x00002c1819007387 */ /* 0x0001e80000100800 */
[----:B--2---:R0:W-:Y:S04]  /*0910*/  STL [R25+0x40], R26 ;  /* 0x0000401a19007387 */ /* 0x0041e80000100800 */
[----:B-----5:R0:W-:Y:S04]  /*0920*/  STL [R25+0x8], R27 ;  /* 0x0000081b19007387 */ /* 0x0201e80000100800 */
[----:B---3--:R0:W-:Y:S01]  /*0930*/  STL [R25+0x30], R28 ;  /* 0x0000301c19007387 */ /* 0x0081e20000100800 */
[----:B------:R-:W-:-:S03]  /*0940*/  ISETP.NE.AND P0, PT, R11, R10, PT ;  /* 0x0000000a0b00720c */ /* 0x000fc60003f05270 */
[----:B----4-:R0:W-:Y:S04]  /*0950*/  STL [R25+0x44], R16 ;  /* 0x0000441019007387 */ /* 0x0101e80000100800 */
[----:B------:R0:W-:Y:S04]  /*0960*/  STL [R25+0xc], R18 ;  /* 0x00000c1219007387 */ /* 0x0001e80000100800 */
[----:B------:R0:W-:Y:S04]  /*0970*/  STL [R25+0x34], R20 ;  /* 0x0000341419007387 */ /* 0x0001e80000100800 */
[----:B------:R0:W-:Y:S01]  /*0980*/  STL [R25+0x48], R22 ;  /* 0x0000481619007387 */ /* 0x0001e20000100800 */
[----:B------:R-:W-:Y:S05]  /*0990*/  @P0 BRA `(.L_x_4) ;  /* 0xfffffff800380947 */ /* 0x000fea000383ffff */
.L_x_3:
[----:B------:R-:W-:Y:S05]  /*09a0*/  BRA.U !UP2, `(.L_x_2) ;  /* 0x000000050a9c7547 */ /* 0x000fea000b800000 */
[----:B------:R-:W-:Y:S02]  /*09b0*/  UISETP.NE.AND UP1, UPT, UR5, 0x1, UPT ;  /* 0x000000010500788c */ /* 0x000fe4000bf25270 */
[----:B------:R-:W-:-:S04]  /*09c0*/  ULOP3.LUT UR6, UR8, 0x1, URZ, 0xc0, !UPT ;  /* 0x0000000108067892 */ /* 0x000fc8000f8ec0ff */
[----:B------:R-:W-:-:S03]  /*09d0*/  UISETP.NE.U32.AND UP2, UPT, UR6, 0x1, UPT ;  /* 0x000000010600788c */ /* 0x000fc6000bf45070 */
[----:B------:R-:W-:Y:S08]  /*09e0*/  BRA.U !UP1, `(.L_x_5) ;  /* 0x0000000109fc7547 */ /* 0x000ff0000b800000 */
[----:B------:R-:W1:Y:S01]  /*09f0*/  LDC.64 R14, c[0x0][0x3d8] ;  /* 0x0000f600ff0e7b82 */ /* 0x000e620000000a00 */
[----:B------:R-:W2:Y:S01]  /*0a00*/  LDCU.64 UR6, c[0x0][0x3d8] ;  /* 0x00007b00ff0677ac */ /* 0x000ea20008000a00 */
[----:B0-----:R-:W-:Y:S01]  /*0a10*/  IMAD.SHL.U32 R18, R10, 0x8, RZ ;  /* 0x000000080a127824 */ /* 0x001fe200078e00ff */
[----:B------:R-:W0:Y:S03]  /*0a20*/  LDCU UR5, c[0x0][0x3e8] ;  /* 0x00007d00ff0577ac */ /* 0x000e260008000800 */
[----:B------:R-:W-:Y:S01]  /*0a30*/  IMAD.IADD R11, R7, 0x1, R18 ;  /* 0x00000001070b7824 */ /* 0x000fe200078e0212 */
[----:B------:R-:W-:Y:S01]  /*0a40*/  IADD3 R17, P0, PT, R2, R18, RZ ;  /* 0x0000001202117210 */ /* 0x000fe20007f1e0ff */
[----:B------:R-:W3:Y:S03]  /*0a50*/  LDCU.128 UR20, c[0x0][0x390] ;  /* 0x00007200ff1477ac */ /* 0x000ee60008000c00 */
[C---:B------:R-:W-:Y:S01]  /*0a60*/  LEA.HI.X.SX32 R20, R18.reuse, R3, 0x1, P0 ;  /* 0x0000000312147211 */ /* 0x040fe200000f0eff */
[----:B------:R-:W-:Y:S01]  /*0a70*/  VIADD R18, R18, 0x8 ;  /* 0x0000000812127836 */ /* 0x000fe20000000000 */
[----:B--2---:R-:W-:-:S04]  /*0a80*/  LEA R16, P0, R17, UR6, 0x2 ;  /* 0x0000000611107c11 */ /* 0x004fc8000f8010ff */
[----:B------:R-:W-:Y:S01]  /*0a90*/  LEA.HI.X R17, R17, UR7, R20, 0x2, P0 ;  /* 0x0000000711117c11 */ /* 0x000fe200080f1414 */
[----:B-1----:R-:W-:Y:S01]  /*0aa0*/  IMAD.WIDE R14, R11, 0x4, R14 ;  /* 0x000000040b0e7825 */ /* 0x002fe200078e020e */
[----:B------:R-:W-:-:S03]  /*0ab0*/  IADD3 R19, P0, PT, R2, R18, RZ ;  /* 0x0000001202137210 */ /* 0x000fc60007f1e0ff */
[----:B------:R-:W2:Y:S01]  /*0ac0*/  LDG.E R16, desc[UR14][R16.64+-0x4] ;  /* 0xfffffc0e10107981 */ /* 0x000ea2000c1e1900 */
[----:B------:R-:W-:-:S03]  /*0ad0*/  LEA.HI.X.SX32 R20, R18, R3, 0x1, P0 ;  /* 0x0000000312147211 */ /* 0x000fc600000f0eff */
[----:B------:R-:W4:Y:S01]  /*0ae0*/  LDG.E R11, desc[UR14][R14.64] ;  /* 0x0000000e0e0b7981 */ /* 0x000f22000c1e1900 */
[----:B------:R-:W-:-:S04]  /*0af0*/  LEA R18, P0, R19, UR6, 0x2 ;  /* 0x0000000613127c11 */ /* 0x000fc8000f8010ff */
[----:B------:R-:W-:Y:S01]  /*0b00*/  LEA.HI.X R19, R19, UR7, R20, 0x2, P0 ;  /* 0x0000000713137c11 */ /* 0x000fe200080f1414 */
[----:B------:R-:W1:Y:S01]  /*0b10*/  LDCU.64 UR6, c[0x0][0x388] ;  /* 0x00007100ff0677ac */ /* 0x000e620008000a00 */
[----:B------:R-:W5:Y:S04]  /*0b20*/  LDG.E R20, desc[UR14][R14.64+0x20] ;  /* 0x0000200e0e147981 */ /* 0x000f68000c1e1900 */
[----:B------:R-:W3:Y:S01]  /*0b30*/  LDG.E R18, desc[UR14][R18.64+-0x4] ;  /* 0xfffffc0e12127981 */ /* 0x000ee2000c1e1900 */
[----:B----4-:R-:W-:-:S05]  /*0b40*/  IADD3 R11, PT, PT, R11, -0x1, RZ ;  /* 0xffffffff0b0b7810 */ /* 0x010fca0007ffe0ff */
[----:B--2---:R-:W-:Y:S02]  /*0b50*/  IMAD R11, R11, UR8, R16 ;  /* 0x000000080b0b7c24 */ /* 0x004fe4000f8e0210 */
[----:B-----5:R-:W-:Y:S02]  /*0b60*/  VIADD R17, R20, 0xffffffff ;  /* 0xffffffff14117836 */ /* 0x020fe40000000000 */
[----:B------:R-:W-:Y:S02]  /*0b70*/  VIADD R11, R11, 0xffffffff ;  /* 0xffffffff0b0b7836 */ /* 0x000fe40000000000 */
[----:B---3--:R-:W-:Y:S02]  /*0b80*/  IMAD R17, R17, UR8, R18 ;  /* 0x0000000811117c24 */ /* 0x008fe4000f8e0212 */
[----:B0-----:R-:W-:Y:S02]  /*0b90*/  IMAD R11, R11, UR5, RZ ;  /* 0x000000050b0b7c24 */ /* 0x001fe4000f8e02ff */
[----:B------:R-:W-:-:S03]  /*0ba0*/  VIADD R17, R17, 0xffffffff ;  /* 0xffffffff11117836 */ /* 0x000fc60000000000 */
[----:B------:R-:W-:Y:S01]  /*0bb0*/  IADD3 R15, P0, PT, R6, R11, RZ ;  /* 0x0000000b060f7210 */ /* 0x000fe20007f1e0ff */
[----:B------:R-:W-:-:S03]  /*0bc0*/  IMAD R17, R17, UR5, RZ ;  /* 0x0000000511117c24 */ /* 0x000fc6000f8e02ff */
[----:B------:R-:W-:Y:S02]  /*0bd0*/  LEA.HI.X.SX32 R14, R11, R4, 0x1, P0 ;  /* 0x000000040b0e7211 */ /* 0x000fe400000f0eff */
[C---:B------:R-:W-:Y:S02]  /*0be0*/  SHF.L.U32 R18, R15.reuse, 0x2, RZ ;  /* 0x000000020f127819 */ /* 0x040fe400000006ff */
[----:B------:R-:W-:Y:S02]  /*0bf0*/  IADD3 R23, P2, PT, R6, R17, RZ ;  /* 0x0000001106177210 */ /* 0x000fe40007f5e0ff */
[----:B------:R-:W-:Y:S02]  /*0c00*/  SHF.L.U64.HI R15, R15, 0x2, R14 ;  /* 0x000000020f0f7819 */ /* 0x000fe4000001020e */
[C---:B-1----:R-:W-:Y:S01]  /*0c10*/  IADD3 R24, P0, PT, R18.reuse, UR6, RZ ;  /* 0x0000000612187c10 */ /* 0x042fe2000ff1e0ff */
[----:B------:R-:W-:Y:S01]  /*0c20*/  IMAD.SHL.U32 R22, R23, 0x4, RZ ;  /* 0x0000000417167824 */ /* 0x000fe200078e00ff */
[----:B------:R-:W-:-:S02]  /*0c30*/  IADD3 R20, P1, PT, R18, UR20, RZ ;  /* 0x0000001412147c10 */ /* 0x000fc4000ff3e0ff */
[----:B------:R-:W-:Y:S02]  /*0c40*/  IADD3.X R25, PT, PT, R15, UR7, RZ, P0, !PT ;  /* 0x000000070f197c10 */ /* 0x000fe400087fe4ff */
[----:B------:R-:W-:Y:S02]  /*0c50*/  LEA.HI.X.SX32 R14, R17, R4, 0x1, P2 ;  /* 0x00000004110e7211 */ /* 0x000fe400010f0eff */
[----:B------:R-:W-:Y:S01]  /*0c60*/  IADD3 R18, P0, PT, R18, UR22, RZ ;  /* 0x0000001612127c10 */ /* 0x000fe2000ff1e0ff */
[----:B------:R0:W2:Y:S01]  /*0c70*/  LDG.E R11, desc[UR14][R24.64+-0x4] ;  /* 0xfffffc0e180b7981 */ /* 0x0000a2000c1e1900 */
[----:B------:R-:W-:Y:S02]  /*0c80*/  IADD3.X R21, PT, PT, R15, UR21, RZ, P1, !PT ;  /* 0x000000150f157c10 */ /* 0x000fe40008ffe4ff */
[----:B------:R-:W-:Y:S02]  /*0c90*/  SHF.L.U64.HI R23, R23, 0x2, R14 ;  /* 0x0000000217177819 */ /* 0x000fe4000001020e */
[----:B------:R-:W-:-:S02]  /*0ca0*/  IADD3 R14, P1, PT, R22, UR20, RZ ;  /* 0x00000014160e7c10 */ /* 0x000fc4000ff3e0ff */
[C---:B------:R-:W-:Y:S01]  /*0cb0*/  IADD3 R16, P2, PT, R22.reuse, UR6, RZ ;  /* 0x0000000616107c10 */ /* 0x040fe2000ff5e0ff */
[----:B------:R-:W3:Y:S01]  /*0cc0*/  LDG.E R21, desc[UR14][R20.64+-0x4] ;  /* 0xfffffc0e14157981 */ /* 0x000ee2000c1e1900 */
[----:B------:R-:W-:Y:S02]  /*0cd0*/  IADD3.X R19, PT, PT, R15, UR23, RZ, P0, !PT ;  /* 0x000000170f137c10 */ /* 0x000fe400087fe4ff */
[----:B------:R-:W-:Y:S02]  /*0ce0*/  IADD3 R22, P0, PT, R22, UR22, RZ ;  /* 0x0000001616167c10 */ /* 0x000fe4000ff1e0ff */
[C---:B------:R-:W-:Y:S02]  /*0cf0*/  IADD3.X R17, PT, PT, R23.reuse, UR7, RZ, P2, !PT ;  /* 0x0000000717117c10 */ /* 0x040fe400097fe4ff */
[C---:B------:R-:W-:Y:S01]  /*0d00*/  IADD3.X R15, PT, PT, R23.reuse, UR21, RZ, P1, !PT ;  /* 0x00000015170f7c10 */ /* 0x040fe20008ffe4ff */
[----:B------:R-:W4:Y:S01]  /*0d10*/  LDG.E R19, desc[UR14][R18.64+-0x4] ;  /* 0xfffffc0e12137981 */ /* 0x000f22000c1e1900 */
[----:B------:R-:W-:-:S03]  /*0d20*/  IADD3.X R23, PT, PT, R23, UR23, RZ, P0, !PT ;  /* 0x0000001717177c10 */ /* 0x000fc600087fe4ff */
[----:B------:R-:W5:Y:S04]  /*0d30*/  LDG.E R17, desc[UR14][R16.64+-0x4] ;  /* 0xfffffc0e10117981 */ /* 0x000f68000c1e1900 */
[----:B------:R-:W5:Y:S04]  /*0d40*/  LDG.E R15, desc[UR14][R14.64+-0x4] ;  /* 0xfffffc0e0e0f7981 */ /* 0x000f68000c1e1900 */
[----:B------:R-:W5:Y:S01]  /*0d50*/  LDG.E R23, desc[UR14][R22.64+-0x4] ;  /* 0xfffffc0e16177981 */ /* 0x000f62000c1e1900 */
[C---:B0-----:R-:W-:Y:S01]  /*0d60*/  LEA R24, R10.reuse, UR18, 0x2 ;  /* 0x000000120a187c11 */ /* 0x041fe2000f8e10ff */
[----:B------:R-:W-:-:S04]  /*0d70*/  VIADD R10, R10, 0x2 ;  /* 0x000000020a0a7836 */ /* 0x000fc80000000000 */
[----:B--2---:R1:W-:Y:S04]  /*0d80*/  STL [R24], R11 ;  /* 0x0000000b18007387 */ /* 0x0043e80000100800 */
[----:B---3--:R1:W-:Y:S04]  /*0d90*/  STL [R24+0x28], R21 ;  /* 0x0000281518007387 */ /* 0x0083e80000100800 */
[----:B----4-:R1:W-:Y:S04]  /*0da0*/  STL [R24+0x3c], R19 ;  /* 0x00003c1318007387 */ /* 0x0103e80000100800 */
[----:B-----5:R1:W-:Y:S04]  /*0db0*/  STL [R24+0x4], R17 ;  /* 0x0000041118007387 */ /* 0x0203e80000100800 */
[----:B------:R1:W-:Y:S04]  /*0dc0*/  STL [R24+0x2c], R15 ;  /* 0x00002c0f18007387 */ /* 0x0003e80000100800 */
[----:B------:R1:W-:Y:S02]  /*0dd0*/  STL [R24+0x40], R23 ;  /* 0x0000401718007387 */ /* 0x0003e40000100800 */
.L_x_5:
[----:B------:R-:W-:Y:S05]  /*0de0*/  BRA.U UP2, `(.L_x_2) ;  /* 0x00000001028c7547 */ /* 0x000fea000b800000 */
[----:B-1----:R-:W1:Y:S01]  /*0df0*/  LDC.64 R14, c[0x0][0x3d8] ;  /* 0x0000f600ff0e7b82 */ /* 0x002e620000000a00 */
[----:B------:R-:W2:Y:S01]  /*0e00*/  LDCU.64 UR6, c[0x0][0x3d8] ;  /* 0x00007b00ff0677ac */ /* 0x000ea20008000a00 */
[----:B0-----:R-:W-:Y:S01]  /*0e10*/  IMAD.SHL.U32 R16, R10, 0x8, RZ ;  /* 0x000000080a107824 */ /* 0x001fe200078e00ff */
[----:B------:R-:W0:Y:S04]  /*0e20*/  LDCU UR5, c[0x0][0x3e8] ;  /* 0x00007d00ff0577ac */ /* 0x000e280008000800 */
[-C--:B------:R-:W-:Y:S02]  /*0e30*/  IADD3 R7, PT, PT, R7, R16.reuse, RZ ;  /* 0x0000001007077210 */ /* 0x080fe40007ffe0ff */
[----:B------:R-:W-:Y:S01]  /*0e40*/  IADD3 R11, P0, PT, R2, R16, RZ ;  /* 0x00000010020b7210 */ /* 0x000fe20007f1e0ff */
[----:B------:R-:W3:Y:S03]  /*0e50*/  LDCU.128 UR20, c[0x0][0x390] ;  /* 0x00007200ff1477ac */ /* 0x000ee60008000c00 */
[----:B------:R-:W-:-:S02]  /*0e60*/  LEA.HI.X.SX32 R18, R16, R3, 0x1, P0 ;  /* 0x0000000310127211 */ /* 0x000fc400000f0eff */
[----:B--2---:R-:W-:-:S04]  /*0e70*/  LEA R16, P0, R11, UR6, 0x2 ;  /* 0x000000060b107c11 */ /* 0x004fc8000f8010ff */
[----:B------:R-:W-:Y:S01]  /*0e80*/  LEA.HI.X R17, R11, UR7, R18, 0x2, P0 ;  /* 0x000000070b117c11 */ /* 0x000fe200080f1412 */
[----:B-1----:R-:W-:Y:S01]  /*0e90*/  IMAD.WIDE R14, R7, 0x4, R14 ;  /* 0x00000004070e7825 */ /* 0x002fe200078e020e */
[----:B------:R-:W1:Y:S03]  /*0ea0*/  LDCU.64 UR6, c[0x0][0x388] ;  /* 0x00007100ff0677ac */ /* 0x000e660008000a00 */
[----:B------:R-:W2:Y:S04]  /*0eb0*/  LDG.E R16, desc[UR14][R16.64+-0x4] ;  /* 0xfffffc0e10107981 */ /* 0x000ea8000c1e1900 */
[----:B------:R-:W4:Y:S02]  /*0ec0*/  LDG.E R14, desc[UR14][R14.64] ;  /* 0x0000000e0e0e7981 */ /* 0x000f24000c1e1900 */
[----:B----4-:R-:W-:-:S04]  /*0ed0*/  VIADD R7, R14, 0xffffffff ;  /* 0xffffffff0e077836 */ /* 0x010fc80000000000 */
[----:B--2---:R-:W-:-:S04]  /*0ee0*/  IMAD R7, R7, UR8, R16 ;  /* 0x0000000807077c24 */ /* 0x004fc8000f8e0210 */
[----:B------:R-:W-:-:S04]  /*0ef0*/  VIADD R7, R7, 0xffffffff ;  /* 0xffffffff07077836 */ /* 0x000fc80000000000 */
[----:B0-----:R-:W-:-:S05]  /*0f00*/  IMAD R7, R7, UR5, RZ ;  /* 0x0000000507077c24 */ /* 0x001fca000f8e02ff */
[----:B------:R-:W-:-:S05]  /*0f10*/  IADD3 R11, P0, PT, R6, R7, RZ ;  /* 0x00000007060b7210 */ /* 0x000fca0007f1e0ff */
[----:B------:R-:W-:Y:S01]  /*0f20*/  IMAD.SHL.U32 R18, R11, 0x4, RZ ;  /* 0x000000040b127824 */ /* 0x000fe200078e00ff */
[----:B------:R-:W-:-:S04]  /*0f30*/  LEA.HI.X.SX32 R4, R7, R4, 0x1, P0 ;  /* 0x0000000407047211 */ /* 0x000fc800000f0eff */
[C---:B-1----:R-:W-:Y:S02]  /*0f40*/  IADD3 R14, P0, PT, R18.reuse, UR6, RZ ;  /* 0x00000006120e7c10 */ /* 0x042fe4000ff1e0ff */
[C---:B---3--:R-:W-:Y:S02]  /*0f50*/  IADD3 R16, P1, PT, R18.reuse, UR20, RZ ;  /* 0x0000001412107c10 */ /* 0x048fe4000ff3e0ff */
[----:B------:R-:W-:Y:S02]  /*0f60*/  SHF.L.U64.HI R4, R11, 0x2, R4 ;  /* 0x000000020b047819 */ /* 0x000fe40000010204 */
[----:B------:R-:W-:Y:S02]  /*0f70*/  IADD3 R18, P2, PT, R18, UR22, RZ ;  /* 0x0000001612127c10 */ /* 0x000fe4000ff5e0ff */
[C---:B------:R-:W-:Y:S02]  /*0f80*/  IADD3.X R15, PT, PT, R4.reuse, UR7, RZ, P0, !PT ;  /* 0x00000007040f7c10 */ /* 0x040fe400087fe4ff */
[----:B------:R-:W-:-:S02]  /*0f90*/  IADD3.X R17, PT, PT, R4, UR21, RZ, P1, !PT ;  /* 0x0000001504117c10 */ /* 0x000fc40008ffe4ff */
[----:B------:R-:W-:Y:S01]  /*0fa0*/  IADD3.X R19, PT, PT, R4, UR23, RZ, P2, !PT ;  /* 0x0000001704137c10 */ /* 0x000fe200097fe4ff */
[----:B------:R-:W2:Y:S04]  /*0fb0*/  LDG.E R14, desc[UR14][R14.64+-0x4] ;  /* 0xfffffc0e0e0e7981 */ /* 0x000ea8000c1e1900 */
[----:B------:R-:W3:Y:S04]  /*0fc0*/  LDG.E R16, desc[UR14][R16.64+-0x4] ;  /* 0xfffffc0e10107981 */ /* 0x000ee8000c1e1900 */
[----:B------:R-:W4:Y:S01]  /*0fd0*/  LDG.E R18, desc[UR14][R18.64+-0x4] ;  /* 0xfffffc0e12127981 */ /* 0x000f22000c1e1900 */
[----:B------:R-:W-:-:S05]  /*0fe0*/  LEA R7, R10, UR18, 0x2 ;  /* 0x000000120a077c11 */ /* 0x000fca000f8e10ff */
[----:B--2---:R2:W-:Y:S04]  /*0ff0*/  STL [R7], R14 ;  /* 0x0000000e07007387 */ /* 0x0045e80000100800 */
[----:B---3--:R2:W-:Y:S04]  /*1000*/  STL [R7+0x28], R16 ;  /* 0x0000281007007387 */ /* 0x0085e80000100800 */
[----:B----4-:R2:W-:Y:S02]  /*1010*/  STL [R7+0x3c], R18 ;  /* 0x00003c1207007387 */ /* 0x0105e40000100800 */
.L_x_2:
[----:B------:R-:W-:-:S05]  /*1020*/  IMAD.WIDE R12, R5, 0x4, R12 ;  /* 0x00000004050c7825 */ /* 0x000fca00078e020c */
[----:B------:R-:W3:Y:S01]  /*1030*/  LDG.E R4, desc[UR14][R12.64] ;  /* 0x0000000e0c047981 */ /* 0x000ee2000c1e1900 */
[----:B------:R-:W-:Y:S01]  /*1040*/  BSSY.RECONVERGENT B0, `(.L_x_6) ;  /* 0x000013d000007945 */ /* 0x000fe20003800200 */
[----:B---3--:R-:W-:Y:S02]  /*1050*/  ISETP.NE.U32.AND P0, PT, R4, RZ, PT ;  /* 0x000000ff0400720c */ /* 0x008fe40003f05070 */
[----:B--2---:R-:W-:-:S04]  /*1060*/  SHF.R.S32.HI R7, RZ, 0x1f, R4 ;  /* 0x0000001fff077819 */ /* 0x004fc80000011404 */
[----:B------:R-:W-:-:S13]  /*1070*/  ISETP.NE.AND.EX P0, PT, R7, RZ, PT, P0 ;  /* 0x000000ff0700720c */ /* 0x000fda0003f05300 */
[----:B------:R-:W-:Y:S05]  /*1080*/  @!P0 BRA `(.L_x_7) ;  /* 0x0000001000e08947 */ /* 0x000fea0003800000 */
[----:B------:R-:W-:-:S05]  /*1090*/  IMAD.WIDE R8, R5, 0x4, R8 ;  /* 0x0000000405087825 */ /* 0x000fca00078e0208 */
[----:B------:R2:W5:Y:S01]  /*10a0*/  LDG.E R5, desc[UR14][R8.64] ;  /* 0x0000000e08057981 */ /* 0x000562000c1e1900 */
[----:B------:R-:W-:Y:S05]  /*10b0*/  BRA.U !UP0, `(.L_x_7) ;  /* 0x0000001108d47547 */ /* 0x000fea000b800000 */
[----:B------:R-:W-:Y:S01]  /*10c0*/  UISETP.GE.U32.AND UP1, UPT, UR4, 0x7, UPT ;  /* 0x000000070400788c */ /* 0x000fe2000bf26070 */
[----:B--2---:R-:W-:Y:S01]  /*10d0*/  IADD3 R8, PT, PT, R1, 0x14, RZ ;  /* 0x0000001401087810 */ /* 0x004fe20007ffe0ff */
[----:B------:R-:W-:Y:S01]  /*10e0*/  ULOP3.LUT UR5, UR8, 0x7, URZ, 0xc0, !UPT ;  /* 0x0000000708057892 */ /* 0x000fe2000f8ec0ff */
[----:B-----5:R-:W-:Y:S02]  /*10f0*/  VIADD R9, R5, 0x3 ;  /* 0x0000000305097836 */ /* 0x020fe40000000000 */
[----:B-1----:R-:W-:Y:S01]  /*1100*/  IMAD.MOV.U32 R11, RZ, RZ, RZ ;  /* 0x000000ffff0b7224 */ /* 0x002fe200078e00ff */
[----:B------:R-:W-:-:S03]  /*1110*/  UISETP.NE.AND UP2, UPT, UR5, URZ, UPT ;  /* 0x000000ff0500728c */ /* 0x000fc6000bf45270 */
[----:B------:R-:W-:Y:S08]  /*1120*/  BRA.U !UP1, `(.L_x_8) ;  /* 0x0000000909487547 */ /* 0x000ff0000b800000 */
[----:B------:R-:W1:Y:S01]  /*1130*/  LDC.64 R12, c[0x0][0x3e0] ;  /* 0x0000f800ff0c7b82 */ /* 0x000e620000000a00 */
[----:B------:R-:W-:Y:S01]  /*1140*/  ULOP3.LUT UR6, UR8, 0x7ffffff8, URZ, 0xc0, !UPT ;  /* 0x7ffffff808067892 */ /* 0x000fe2000f8ec0ff */
[----:B------:R-:W-:Y:S01]  /*1150*/  SHF.R.S32.HI R10, RZ, 0x1f, R5 ;  /* 0x0000001fff0a7819 */ /* 0x000fe20000011405 */
[----:B0-----:R-:W-:Y:S01]  /*1160*/  IMAD.MOV.U32 R18, RZ, RZ, RZ ;  /* 0x000000ffff127224 */ /* 0x001fe200078e00ff */
[----:B------:R-:W0:Y:S03]  /*1170*/  LDCU UR7, c[0x0][0x3e8] ;  /* 0x00007d00ff0777ac */ /* 0x000e260008000800 */
[----:B------:R-:W-:Y:S01]  /*1180*/  MOV R11, UR6 ;  /* 0x00000006000b7c02 */ /* 0x000fe20008000f00 */
[----:B------:R-:W2:Y:S01]  /*1190*/  LDCU.64 UR10, c[0x0][0x3e0] ;  /* 0x00007c00ff0a77ac */ /* 0x000ea20008000a00 */
[----:B------:R-:W3:Y:S01]  /*11a0*/  LDCU.64 UR12, c[0x0][0x388] ;  /* 0x00007100ff0c77ac */ /* 0x000ee20008000a00 */
[----:B------:R-:W-:-:S04]  /*11b0*/  NOP ;  /* 0x0000000000007918 */ /* 0x000fc80000000000 */
.L_x_9:
[----:B------:R-:W-:-:S04]  /*11c0*/  IMAD.SHL.U32 R26, R18, 0x8, RZ ;  /* 0x00000008121a7824 */ /* 0x000fc800078e00ff */
[----:B0-----:R-:W-:Y:S01]  /*11d0*/  IMAD.IADD R25, R9, 0x1, R26 ;  /* 0x0000000109197824 */ /* 0x001fe200078e021a */
[----:B------:R-:W-:Y:S01]  /*11e0*/  IADD3 R17, P0, PT, R5, R26, RZ ;  /* 0x0000001a05117210 */ /* 0x000fe20007f1e0ff */
[C---:B------:R-:W-:Y:S02]  /*11f0*/  VIADD R14, R26.reuse, 0x10 ;  /* 0x000000101a0e7836 */ /* 0x040fe40000000000 */
[----:B-1----:R-:W-:Y:S01]  /*1200*/  IMAD.WIDE R24, R25, 0x4, R12 ;  /* 0x0000000419187825 */ /* 0x002fe200078e020c */
[----:B------:R-:W-:Y:S02]  /*1210*/  LEA.HI.X.SX32 R20, R26, R10, 0x1, P0 ;  /* 0x0000000a1a147211 */ /* 0x000fe400000f0eff */
[----:B--2---:R-:W-:Y:S02]  /*1220*/  LEA R16, P0, R17, UR10, 0x2 ;  /* 0x0000000a11107c11 */ /* 0x004fe4000f8010ff */
[----:B------:R-:W-:Y:S01]  /*1230*/  IADD3 R15, P1, PT, R5, R14, RZ ;  /* 0x0000000e050f7210 */ /* 0x000fe20007f3e0ff */
[----:B------:R-:W2:Y:S01]  /*1240*/  LDG.E R19, desc[UR14][R24.64] ;  /* 0x0000000e18137981 */ /* 0x000ea2000c1e1900 */
[----:B------:R-:W-:-:S02]  /*1250*/  LEA.HI.X R17, R17, UR11, R20, 0x2, P0 ;  /* 0x0000000b11117c11 */ /* 0x000fc400080f1414 */
[----:B------:R-:W-:Y:S01]  /*1260*/  LEA.HI.X.SX32 R20, R14, R10, 0x1, P1 ;  /* 0x0000000a0e147211 */ /* 0x000fe200008f0eff */
[----:B------:R-:W4:Y:S01]  /*1270*/  LDG.E R23, desc[UR14][R24.64+0x20] ;  /* 0x0000200e18177981 */ /* 0x000f22000c1e1900 */
[----:B------:R-:W-:-:S03]  /*1280*/  LEA R14, P0, R15, UR10, 0x2 ;  /* 0x0000000a0f0e7c11 */ /* 0x000fc6000f8010ff */
[----:B------:R-:W5:Y:S01]  /*1290*/  LDG.E R22, desc[UR14][R16.64+-0x4] ;  /* 0xfffffc0e10167981 */ /* 0x000f62000c1e1900 */
[----:B------:R-:W-:Y:S02]  /*12a0*/  LEA.HI.X R15, R15, UR11, R20, 0x2, P0 ;  /* 0x0000000b0f0f7c11 */ /* 0x000fe400080f1414 */
[----:B------:R-:W-:Y:S01]  /*12b0*/  IADD3 R20, PT, PT, R26, 0x18, RZ ;  /* 0x000000181a147810 */ /* 0x000fe20007ffe0ff */
[----:B------:R4:W3:Y:S03]  /*12c0*/  LDG.E R29, desc[UR14][R16.64+0x1c] ;  /* 0x00001c0e101d7981 */ /* 0x0008e6000c1e1900 */
[----:B------:R-:W-:Y:S01]  /*12d0*/  IADD3 R21, P0, PT, R5, R20, RZ ;  /* 0x0000001405157210 */ /* 0x000fe20007f1e0ff */
[----:B------:R1:W3:Y:S03]  /*12e0*/  LDG.E R14, desc[UR14][R14.64+-0x4] ;  /* 0xfffffc0e0e0e7981 */ /* 0x0002e6000c1e1900 */
[----:B------:R-:W-:Y:S01]  /*12f0*/  LEA.HI.X.SX32 R28, R20, R10, 0x1, P0 ;  /* 0x0000000a141c7211 */ /* 0x000fe200000f0eff */
[----:B------:R-:W3:Y:S01]  /*1300*/  LDG.E R27, desc[UR14][R24.64+0x60] ;  /* 0x0000600e181b7981 */ /* 0x000ee2000c1e1900 */
[----:B------:R-:W-:-:S03]  /*1310*/  LEA R20, P0, R21, UR10, 0x2 ;  /* 0x0000000a15147c11 */ /* 0x000fc6000f8010ff */
[----:B------:R-:W3:Y:S01]  /*1320*/  LDG.E R15, desc[UR14][R24.64+0x40] ;  /* 0x0000400e180f7981 */ /* 0x000ee2000c1e1900 */
[----:B------:R-:W-:-:S05]  /*1330*/  LEA.HI.X R21, R21, UR11, R28, 0x2, P0 ;  /* 0x0000000b15157c11 */ /* 0x000fca00080f141c */
[----:B------:R1:W3:Y:S01]  /*1340*/  LDG.E R28, desc[UR14][R20.64+-0x4] ;  /* 0xfffffc0e141c7981 */ /* 0x0002e2000c1e1900 */
[----:B--2---:R-:W-:Y:S02]  /*1350*/  VIADD R19, R19, 0xffffffff ;  /* 0xffffffff13137836 */ /* 0x004fe40000000000 */
[----:B----4-:R-:W-:Y:S02]  /*1360*/  VIADD R16, R23, 0xffffffff ;  /* 0xffffffff17107836 */ /* 0x010fe40000000000 */
[----:B-----5:R-:W-:-:S04]  /*1370*/  IMAD R19, R19, UR8, R22 ;  /* 0x0000000813137c24 */ /* 0x020fc8000f8e0216 */
[----:B------:R-:W-:Y:S02]  /*1380*/  VIADD R19, R19, 0xffffffff ;  /* 0xffffffff13137836 */ /* 0x000fe40000000000 */
[----:B---3--:R-:W-:Y:S02]  /*1390*/  IMAD R16, R16, UR8, R29 ;  /* 0x0000000810107c24 */ /* 0x008fe4000f8e021d */
[----:B0-----:R-:W-:Y:S02]  /*13a0*/  IMAD R19, R19, UR7, RZ ;  /* 0x0000000713137c24 */ /* 0x001fe4000f8e02ff */
[----:B------:R-:W-:Y:S01]  /*13b0*/  VIADD R16, R16, 0xffffffff ;  /* 0xffffffff10107836 */ /* 0x000fe20000000000 */
[----:B------:R-:W-:Y:S02]  /*13c0*/  IADD3 R17, PT, PT, R15, -0x1, RZ ;  /* 0xffffffff0f117810 */ /* 0x000fe40007ffe0ff */
[----:B-1----:R-:W-:-:S03]  /*13d0*/  IADD3 R15, P0, PT, R4, R19, RZ ;  /* 0x00000013040f7210 */ /* 0x002fc60007f1e0ff */
[----:B------:R-:W-:Y:S02]  /*13e0*/  IMAD R17, R17, UR8, R14 ;  /* 0x0000000811117c24 */ /* 0x000fe4000f8e020e */
[----:B------:R-:W-:Y:S01]  /*13f0*/  IMAD R14, R16, UR7, RZ ;  /* 0x00000007100e7c24 */ /* 0x000fe2000f8e02ff */
[-C--:B------:R-:W-:Y:S01]  /*1400*/  LEA.HI.X.SX32 R22, R19, R7.reuse, 0x1, P0 ;  /* 0x0000000713167211 */ /* 0x080fe200000f0eff */
[----:B------:R-:W-:Y:S01]  /*1410*/  VIADD R27, R27, 0xffffffff ;  /* 0xffffffff1b1b7836 */ /* 0x000fe20000000000 */
[----:B------:R-:W-:Y:S01]  /*1420*/  LEA R20, P0, R15, UR12, 0x2 ;  /* 0x0000000c0f147c11 */ /* 0x000fe2000f8010ff */
[----:B------:R-:W-:Y:S01]  /*1430*/  VIADD R17, R17, 0xffffffff ;  /* 0xffffffff11117836 */ /* 0x000fe20000000000 */
[----:B------:R-:W-:Y:S01]  /*1440*/  IADD3 R16, P1, PT, R4, R14, RZ ;  /* 0x0000000e04107210 */ /* 0x000fe20007f3e0ff */
[----:B------:R-:W-:Y:S01]  /*1450*/  IMAD R27, R27, UR8, R28 ;  /* 0x000000081b1b7c24 */ /* 0x000fe2000f8e021c */
[----:B------:R-:W-:Y:S01]  /*1460*/  LEA.HI.X R21, R15, UR13, R22, 0x2, P0 ;  /* 0x0000000d0f157c11 */ /* 0x000fe200080f1416 */
[----:B------:R-:W-:Y:S01]  /*1470*/  IMAD R17, R17, UR7, RZ ;  /* 0x0000000711117c24 */ /* 0x000fe2000f8e02ff */
[----:B------:R-:W-:-:S02]  /*1480*/  LEA.HI.X.SX32 R15, R14, R7, 0x1, P1 ;  /* 0x000000070e0f7211 */ /* 0x000fc400008f0eff */
[C---:B------:R-:W-:Y:S01]  /*1490*/  LEA R14, P0, R16.reuse, UR12, 0x2 ;  /* 0x0000000c100e7c11 */ /* 0x040fe2000f8010ff */
[----:B------:R0:W2:Y:S01]  /*14a0*/  LDG.E R20, desc[UR14][R20.64+-0x4] ;  /* 0xfffffc0e14147981 */ /* 0x0000a2000c1e1900 */
[----:B------:R-:W-:Y:S02]  /*14b0*/  IADD3 R27, PT, PT, R27, -0x1, RZ ;  /* 0xffffffff1b1b7810 */ /* 0x000fe40007ffe0ff */
[----:B------:R-:W-:Y:S02]  /*14c0*/  LEA.HI.X R15, R16, UR13, R15, 0x2, P0 ;  /* 0x0000000d100f7c11 */ /* 0x000fe400080f140f */
[----:B------:R-:W-:Y:S01]  /*14d0*/  IADD3 R16, P0, PT, R4, R17, RZ ;  /* 0x0000001104107210 */ /* 0x000fe20007f1e0ff */
[----:B------:R-:W-:Y:S02]  /*14e0*/  IMAD R28, R27, UR7, RZ ;  /* 0x000000071b1c7c24 */ /* 0x000fe4000f8e02ff */
[----:B------:R1:W3:Y:S01]  /*14f0*/  LDG.E R19, desc[UR14][R14.64+-0x4] ;  /* 0xfffffc0e0e137981 */ /* 0x0002e2000c1e1900 */
[----:B------:R-:W-:Y:S01]  /*1500*/  LEA.HI.X.SX32 R23, R17, R7, 0x1, P0 ;  /* 0x0000000711177211 */ /* 0x000fe200000f0eff */
[----:B------:R-:W-:Y:S01]  /*1510*/  VIADD R27, R26, 0x20 ;  /* 0x000000201a1b7836 */ /* 0x000fe20000000000 */
[----:B------:R-:W-:-:S02]  /*1520*/  LEA R22, P0, R16, UR12, 0x2 ;  /* 0x0000000c10167c11 */ /* 0x000fc4000f8010ff */
[----:B------:R-:W-:Y:S02]  /*1530*/  IADD3 R17, P1, PT, R4, R28, RZ ;  /* 0x0000001c04117210 */ /* 0x000fe40007f3e0ff */
[----:B------:R-:W-:Y:S02]  /*1540*/  LEA.HI.X R23, R16, UR13, R23, 0x2, P0 ;  /* 0x0000000d10177c11 */ /* 0x000fe400080f1417 */
[----:B------:R-:W-:Y:S01]  /*1550*/  LEA.HI.X.SX32 R28, R28, R7, 0x1, P1 ;  /* 0x000000071c1c7211 */ /* 0x000fe200008f0eff */
[----:B------:R-:W1:Y:S01]  /*1560*/  LDG.E R14, desc[UR14][R24.64+0x80] ;  /* 0x0000800e180e7981 */ /* 0x000e62000c1e1900 */
[----:B------:R-:W-:Y:S02]  /*1570*/  LEA R16, P0, R17, UR12, 0x2 ;  /* 0x0000000c11107c11 */ /* 0x000fe4000f8010ff */
[----:B0-----:R-:W-:Y:S01]  /*1580*/  IADD3 R21, P1, PT, R5, R27, RZ ;  /* 0x0000001b05157210 */ /* 0x001fe20007f3e0ff */
[----:B------:R-:W4:Y:S01]  /*1590*/  LDG.E R22, desc[UR14][R22.64+-0x4] ;  /* 0xfffffc0e16167981 */ /* 0x000f22000c1e1900 */
[----:B------:R-:W-:-:S02]  /*15a0*/  LEA.HI.X R17, R17, UR13, R28, 0x2, P0 ;  /* 0x0000000d11117c11 */ /* 0x000fc400080f141c */
[----:B------:R-:W-:Y:S02]  /*15b0*/  LEA.HI.X.SX32 R27, R27, R10, 0x1, P1 ;  /* 0x0000000a1b1b7211 */ /* 0x000fe400008f0eff */
[----:B------:R-:W-:-:S04]  /*15c0*/  LEA R28, P0, R21, UR10, 0x2 ;  /* 0x0000000a151c7c11 */ /* 0x000fc8000f8010ff */
[----:B------:R-:W-:Y:S01]  /*15d0*/  LEA.HI.X R29, R21, UR11, R27, 0x2, P0 ;  /* 0x0000000b151d7c11 */ /* 0x000fe200080f141b */
[----:B------:R0:W5:Y:S04]  /*15e0*/  LDG.E R23, desc[UR14][R16.64+-0x4] ;  /* 0xfffffc0e10177981 */ /* 0x000168000c1e1900 */
[----:B------:R-:W2:Y:S01]  /*15f0*/  LDG.E R28, desc[UR14][R28.64+-0x4] ;  /* 0xfffffc0e1c1c7981 */ /* 0x000ea2000c1e1900 */
[----:B------:R-:W-:-:S04]  /*1600*/  IADD3 R27, PT, PT, R26, 0x28, RZ ;  /* 0x000000281a1b7810 */ /* 0x000fc80007ffe0ff */
[----:B------:R-:W-:-:S04]  /*1610*/  IADD3 R21, P1, PT, R5, R27, RZ ;  /* 0x0000001b05157210 */ /* 0x000fc80007f3e0ff */
[----:B------:R-:W-:Y:S01]  /*1620*/  LEA.HI.X.SX32 R27, R27, R10, 0x1, P1 ;  /* 0x0000000a1b1b7211 */ /* 0x000fe200008f0eff */
[----:B-1----:R-:W-:-:S04]  /*1630*/  VIADD R15, R14, 0xffffffff ;  /* 0xffffffff0e0f7836 */ /* 0x002fc80000000000 */
[----:B--2---:R-:W-:-:S04]  /*1640*/  IMAD R15, R15, UR8, R28 ;  /* 0x000000080f0f7c24 */ /* 0x004fc8000f8e021c */
[----:B------:R-:W-:-:S04]  /*1650*/  VIADD R15, R15, 0xffffffff ;  /* 0xffffffff0f0f7836 */ /* 0x000fc80000000000 */
[----:B------:R-:W-:-:S05]  /*1660*/  IMAD R14, R15, UR7, RZ ;  /* 0x000000070f0e7c24 */ /* 0x000fca000f8e02ff */
[----:B------:R-:W-:-:S04]  /*1670*/  IADD3 R15, P0, PT, R4, R14, RZ ;  /* 0x0000000e040f7210 */ /* 0x000fc80007f1e0ff */
[----:B0-----:R-:W-:Y:S02]  /*1680*/  LEA.HI.X.SX32 R16, R14, R7, 0x1, P0 ;  /* 0x000000070e107211 */ /* 0x001fe400000f0eff */
[----:B------:R-:W-:-:S04]  /*1690*/  LEA R14, P0, R15, UR12, 0x2 ;  /* 0x0000000c0f0e7c11 */ /* 0x000fc8000f8010ff */
[----:B------:R-:W-:Y:S02]  /*16a0*/  LEA.HI.X R15, R15, UR13, R16, 0x2, P0 ;  /* 0x0000000d0f0f7c11 */ /* 0x000fe400080f1410 */
[----:B------:R-:W-:-:S04]  /*16b0*/  LEA R28, P0, R21, UR10, 0x2 ;  /* 0x0000000a151c7c11 */ /* 0x000fc8000f8010ff */
[----:B------:R-:W-:Y:S02]  /*16c0*/  LEA.HI.X R29, R21, UR11, R27, 0x2, P0 ;  /* 0x0000000b151d7c11 */ /* 0x000fe400080f141b */
[----:B------:R-:W2:Y:S04]  /*16d0*/  LDG.E R21, desc[UR14][R24.64+0xa0] ;  /* 0x0000a00e18157981 */ /* 0x000ea8000c1e1900 */
[----:B------:R0:W3:Y:S04]  /*16e0*/  LDG.E R28, desc[UR14][R28.64+-0x4] ;  /* 0xfffffc0e1c1c7981 */ /* 0x0000e8000c1e1900 */
[----:B------:R-:W4:Y:S01]  /*16f0*/  LDG.E R27, desc[UR14][R24.64+0xc0] ;  /* 0x0000c00e181b7981 */ /* 0x000f22000c1e1900 */
[----:B0-----:R-:W-:-:S03]  /*1700*/  LEA R29, R18, R8, 0x2 ;  /* 0x00000008121d7211 */ /* 0x001fc600078e10ff */
[----:B------:R-:W5:Y:S04]  /*1710*/  LDG.E R24, desc[UR14][R24.64+0xe0] ;  /* 0x0000e00e18187981 */ /* 0x000f68000c1e1900 */
[----:B------:R0:W-:Y:S04]  /*1720*/  STL [R29], R20 ;  /* 0x000000141d007387 */ /* 0x0001e80000100800 */
[----:B------:R1:W5:Y:S01]  /*1730*/  LDG.E R25, desc[UR14][R14.64+-0x4] ;  /* 0xfffffc0e0e197981 */ /* 0x000362000c1e1900 */
[----:B--2---:R-:W-:-:S04]  /*1740*/  VIADD R21, R21, 0xffffffff ;  /* 0xffffffff15157836 */ /* 0x004fc80000000000 */
[----:B---3--:R-:W-:-:S04]  /*1750*/  IMAD R21, R21, UR8, R28 ;  /* 0x0000000815157c24 */ /* 0x008fc8000f8e021c */
[----:B------:R-:W-:-:S04]  /*1760*/  VIADD R21, R21, 0xffffffff ;  /* 0xffffffff15157836 */ /* 0x000fc80000000000 */
[----:B------:R-:W-:-:S05]  /*1770*/  IMAD R21, R21, UR7, RZ ;  /* 0x0000000715157c24 */ /* 0x000fca000f8e02ff */
[----:B------:R-:W-:-:S04]  /*1780*/  IADD3 R17, P0, PT, R4, R21, RZ ;  /* 0x0000001504117210 */ /* 0x000fc80007f1e0ff */
[----:B------:R-:W-:Y:S02]  /*1790*/  LEA.HI.X.SX32 R21, R21, R7, 0x1, P0 ;  /* 0x0000000715157211 */ /* 0x000fe400000f0eff */
[----:B------:R-:W-:-:S04]  /*17a0*/  LEA R16, P0, R17, UR12, 0x2 ;  /* 0x0000000c11107c11 */ /* 0x000fc8000f8010ff */
[----:B------:R-:W-:Y:S01]  /*17b0*/  LEA.HI.X R17, R17, UR13, R21, 0x2, P0 ;  /* 0x0000000d11117c11 */ /* 0x000fe200080f1415 */
[----:B------:R-:W-:Y:S02]  /*17c0*/  VIADD R21, R26, 0x30 ;  /* 0x000000301a157836 */ /* 0x000fe40000000000 */
[----:B----4-:R-:W-:Y:S02]  /*17d0*/  VIADD R27, R27, 0xffffffff ;  /* 0xffffffff1b1b7836 */ /* 0x010fe40000000000 */
[----:B------:R2:W3:Y:S01]  /*17e0*/  LDG.E R28, desc[UR14][R16.64+-0x4] ;  /* 0xfffffc0e101c7981 */ /* 0x0004e2000c1e1900 */
[----:B-1----:R-:W-:-:S04]  /*17f0*/  IADD3 R14, P0, PT, R5, R21, RZ ;  /* 0x00000015050e7210 */ /* 0x002fc80007f1e0ff */
[----:B------:R-:W-:Y:S02]  /*1800*/  LEA.HI.X.SX32 R21, R21, R10, 0x1, P0 ;  /* 0x0000000a15157211 */ /* 0x000fe400000f0eff */
[----:B0-----:R-:W-:-:S04]  /*1810*/  LEA R20, P0, R14, UR10, 0x2 ;  /* 0x0000000a0e147c11 */ /* 0x001fc8000f8010ff */
[----:B------:R-:W-:-:S06]  /*1820*/  LEA.HI.X R21, R14, UR11, R21, 0x2, P0 ;  /* 0x0000000b0e157c11 */ /* 0x000fcc00080f1415 */
[----:B------:R-:W4:Y:S01]  /*1830*/  LDG.E R21, desc[UR14][R20.64+-0x4] ;  /* 0xfffffc0e14157981 */ /* 0x000f22000c1e1900 */
[----:B------:R-:W-:-:S05]  /*1840*/  VIADD R26, R26, 0x38 ;  /* 0x000000381a1a7836 */ /* 0x000fca0000000000 */
[----:B--2---:R-:W-:-:S04]  /*1850*/  IADD3 R17, P1, PT, R5, R26, RZ ;  /* 0x0000001a05117210 */ /* 0x004fc80007f3e0ff */
[----:B------:R-:W-:Y:S01]  /*1860*/  LEA.HI.X.SX32 R26, R26, R10, 0x1, P1 ;  /* 0x0000000a1a1a7211 */ /* 0x000fe200008f0eff */
[----:B----4-:R-:W-:-:S04]  /*1870*/  IMAD R27, R27, UR8, R21 ;  /* 0x000000081b1b7c24 */ /* 0x010fc8000f8e0215 */
[----:B------:R-:W-:-:S04]  /*1880*/  VIADD R27, R27, 0xffffffff ;  /* 0xffffffff1b1b7836 */ /* 0x000fc80000000000 */
[----:B------:R-:W-:-:S05]  /*1890*/  IMAD R27, R27, UR7, RZ ;  /* 0x000000071b1b7c24 */ /* 0x000fca000f8e02ff */
[----:B------:R-:W-:-:S04]  /*18a0*/  IADD3 R15, P0, PT, R4, R27, RZ ;  /* 0x0000001b040f7210 */ /* 0x000fc80007f1e0ff */
[----:B------:R-:W-:Y:S02]  /*18b0*/  LEA.HI.X.SX32 R16, R27, R7, 0x1, P0 ;  /* 0x000000071b107211 */ /* 0x000fe400000f0eff */
[----:B------:R-:W-:-:S04]  /*18c0*/  LEA R14, P0, R15, UR12, 0x2 ;  /* 0x0000000c0f0e7c11 */ /* 0x000fc8000f8010ff */
[----:B------:R-:W-:Y:S02]  /*18d0*/  LEA.HI.X R15, R15, UR13, R16, 0x2, P0 ;  /* 0x0000000d0f0f7c11 */ /* 0x000fe400080f1410 */
[C---:B------:R-:W-:Y:S02]  /*18e0*/  LEA R16, P0, R17.reuse, UR10, 0x2 ;  /* 0x0000000a11107c11 */ /* 0x040fe4000f8010ff */
[----:B-----5:R-:W-:Y:S01]  /*18f0*/  IADD3 R21, PT, PT, R24, -0x1, RZ ;  /* 0xffffffff18157810 */ /* 0x020fe20007ffe0ff */
[----:B------:R-:W2:Y:S01]  /*1900*/  LDG.E R14, desc[UR14][R14.64+-0x4] ;  /* 0xfffffc0e0e0e7981 */ /* 0x000ea2000c1e1900 */
[----:B------:R-:W-:-:S05]  /*1910*/  LEA.HI.X R17, R17, UR11, R26, 0x2, P0 ;  /* 0x0000000b11117c11 */ /* 0x000fca00080f141a */
[----:B------:R-:W4:Y:S02]  /*1920*/  LDG.E R16, desc[UR14][R16.64+-0x4] ;  /* 0xfffffc0e10107981 */ /* 0x000f24000c1e1900 */
[----:B----4-:R-:W-:-:S04]  /*1930*/  IMAD R21, R21, UR8, R16 ;  /* 0x0000000815157c24 */ /* 0x010fc8000f8e0210 */
[----:B------:R-:W-:-:S04]  /*1940*/  VIADD R21, R21, 0xffffffff ;  /* 0xffffffff15157836 */ /* 0x000fc80000000000 */
[----:B------:R-:W-:-:S05]  /*1950*/  IMAD R21, R21, UR7, RZ ;  /* 0x0000000715157c24 */ /* 0x000fca000f8e02ff */
[----:B------:R-:W-:-:S04]  /*1960*/  IADD3 R24, P0, PT, R4, R21, RZ ;  /* 0x0000001504187210 */ /* 0x000fc80007f1e0ff */
[----:B------:R-:W-:Y:S02]  /*1970*/  LEA.HI.X.SX32 R21, R21, R7, 0x1, P0 ;  /* 0x0000000715157211 */ /* 0x000fe400000f0eff */
[----:B------:R-:W-:-:S04]  /*1980*/  LEA R20, P0, R24, UR12, 0x2 ;  /* 0x0000000c18147c11 */ /* 0x000fc8000f8010ff */
[----:B------:R-:W-:-:S05]  /*1990*/  LEA.HI.X R21, R24, UR13, R21, 0x2, P0 ;  /* 0x0000000d18157c11 */ /* 0x000fca00080f1415 */
[----:B------:R-:W4:Y:S01]  /*19a0*/  LDG.E R20, desc[UR14][R20.64+-0x4] ;  /* 0xfffffc0e14147981 */ /* 0x000f22000c1e1900 */
[----:B------:R-:W-:-:S03]  /*19b0*/  VIADD R18, R18, 0x8 ;  /* 0x0000000812127836 */ /* 0x000fc60000000000 */
[----:B------:R0:W-:Y:S04]  /*19c0*/  STL [R29+0x4], R19 ;  /* 0x000004131d007387 */ /* 0x0001e80000100800 */
[----:B------:R0:W-:Y:S04]  /*19d0*/  STL [R29+0x8], R22 ;  /* 0x000008161d007387 */ /* 0x0001e80000100800 */
[----:B------:R0:W-:Y:S04]  /*19e0*/  STL [R29+0xc], R23 ;  /* 0x00000c171d007387 */ /* 0x0001e80000100800 */
[----:B------:R0:W-:Y:S04]  /*19f0*/  STL [R29+0x10], R25 ;  /* 0x000010191d007387 */ /* 0x0001e80000100800 */
[----:B---3--:R0:W-:Y:S04]  /*1a00*/  STL [R29+0x14], R28 ;  /* 0x0000141c1d007387 */ /* 0x0081e80000100800 */
[----:B--2---:R0:W-:Y:S01]  /*1a10*/  STL [R29+0x18], R14 ;  /* 0x0000180e1d007387 */ /* 0x0041e20000100800 */
[----:B------:R-:W-:-:S03]  /*1a20*/  ISETP.NE.AND P0, PT, R18, R11, PT ;  /* 0x0000000b1200720c */ /* 0x000fc60003f05270 */
[----:B----4-:R0:W-:Y:S10]  /*1a30*/  STL [R29+0x1c], R20 ;  /* 0x00001c141d007387 */ /* 0x0101f40000100800 */
[----:B------:R-:W-:Y:S05]  /*1a40*/  @P0 BRA `(.L_x_9) ;  /* 0xfffffff400dc0947 */ /* 0x000fea000383ffff */
.L_x_8:
[----:B------:R-:W-:Y:S05]  /*1a50*/  BRA.U !UP2, `(.L_x_7) ;  /* 0x000000090a6c7547 */ /* 0x000fea000b800000 */
[----:B------:R-:W-:Y:S02]  /*1a60*/  UISETP.GE.U32.AND UP1, UPT, UR5, 0x4, UPT ;  /* 0x000000040500788c */ /* 0x000fe4000bf26070 */
[----:B------:R-:W-:-:S04]  /*1a70*/  ULOP3.LUT UR6, UR8, 0x3, URZ, 0xc0, !UPT ;  /* 0x0000000308067892 */ /* 0x000fc8000f8ec0ff */
[----:B------:R-:W-:-:S03]  /*1a80*/  UISETP.NE.AND UP2, UPT, UR6, URZ, UPT ;  /* 0x000000ff0600728c */ /* 0x000fc6000bf45270 */
[----:B------:R-:W-:Y:S08]  /*1a90*/  BRA.U !UP1, `(.L_x_10) ;  /* 0x0000000509347547 */ /* 0x000ff0000b800000 */
[----:B------:R-:W1:Y:S01]  /*1aa0*/  LDCU.64 UR10, c[0x0][0x3e0] ;  /* 0x00007c00ff0a77ac */ /* 0x000e620008000a00 */
[----:B0-----:R-:W0:Y:S01]  /*1ab0*/  LDC.64 R20, c[0x0][0x3e0] ;  /* 0x0000f800ff147b82 */ /* 0x001e220000000a00 */
[----:B------:R-:W-:Y:S01]  /*1ac0*/  IMAD.SHL.U32 R10, R11, 0x8, RZ ;  /* 0x000000080b0a7824 */ /* 0x000fe200078e00ff */
[----:B------:R-:W-:Y:S01]  /*1ad0*/  SHF.R.S32.HI R16, RZ, 0x1f, R5 ;  /* 0x0000001fff107819 */ /* 0x000fe20000011405 */
[----:B------:R-:W2:Y:S02]  /*1ae0*/  LDCU UR5, c[0x0][0x3e8] ;  /* 0x00007d00ff0577ac */ /* 0x000ea40008000800 */
[C---:B------:R-:W-:Y:S01]  /*1af0*/  VIADD R14, R10.reuse, 0x8 ;  /* 0x000000080a0e7836 */ /* 0x040fe20000000000 */
[-C--:B------:R-:W-:Y:S01]  /*1b00*/  IADD3 R13, P0, PT, R5, R10.reuse, RZ ;  /* 0x0000000a050d7210 */ /* 0x080fe20007f1e0ff */
[C---:B------:R-:W-:Y:S01]  /*1b10*/  VIADD R18, R10.reuse, 0x10 ;  /* 0x000000100a127836 */ /* 0x040fe20000000000 */
[----:B------:R-:W-:Y:S02]  /*1b20*/  IADD3 R17, PT, PT, R9, R10, RZ ;  /* 0x0000000a09117210 */ /* 0x000fe40007ffe0ff */
[----:B------:R-:W-:-:S02]  /*1b30*/  LEA.HI.X.SX32 R22, R10, R16, 0x1, P0 ;  /* 0x000000100a167211 */ /* 0x000fc400000f0eff */
[----:B------:R-:W-:-:S04]  /*1b40*/  IADD3 R15, P1, PT, R5, R14, RZ ;  /* 0x0000000e050f7210 */ /* 0x000fc80007f3e0ff */
[----:B------:R-:W-:Y:S02]  /*1b50*/  LEA.HI.X.SX32 R26, R14, R16, 0x1, P1 ;  /* 0x000000100e1a7211 */ /* 0x000fe400008f0eff */
[----:B-1----:R-:W-:Y:S02]  /*1b60*/  LEA R12, P0, R13, UR10, 0x2 ;  /* 0x0000000a0d0c7c11 */ /* 0x002fe4000f8010ff */
[----:B------:R-:W-:Y:S02]  /*1b70*/  LEA R14, P1, R15, UR10, 0x2 ;  /* 0x0000000a0f0e7c11 */ /* 0x000fe4000f8210ff */
[----:B------:R-:W-:Y:S01]  /*1b80*/  LEA.HI.X R13, R13, UR11, R22, 0x2, P0 ;  /* 0x0000000b0d0d7c11 */ /* 0x000fe200080f1416 */
[----:B------:R-:W-:Y:S01]  /*1b90*/  VIADD R22, R10, 0x18 ;  /* 0x000000180a167836 */ /* 0x000fe20000000000 */
[----:B------:R-:W-:Y:S01]  /*1ba0*/  IADD3 R10, P2, PT, R5, R18, RZ ;  /* 0x00000012050a7210 */ /* 0x000fe20007f5e0ff */
[----:B0-----:R-:W-:Y:S01]  /*1bb0*/  IMAD.WIDE R20, R17, 0x4, R20 ;  /* 0x0000000411147825 */ /* 0x001fe200078e0214 */
[----:B------:R-:W-:Y:S01]  /*1bc0*/  LEA.HI.X R15, R15, UR11, R26, 0x2, P1 ;  /* 0x0000000b0f0f7c11 */ /* 0x000fe200088f141a */
[----:B------:R-:W3:Y:S01]  /*1bd0*/  LDG.E R12, desc[UR14][R12.64+-0x4] ;  /* 0xfffffc0e0c0c7981 */ /* 0x000ee2000c1e1900 */
[----:B------:R-:W-:-:S02]  /*1be0*/  IADD3 R19, P0, PT, R5, R22, RZ ;  /* 0x0000001605137210 */ /* 0x000fc40007f1e0ff */
[-C--:B------:R-:W-:Y:S01]  /*1bf0*/  LEA.HI.X.SX32 R17, R18, R16.reuse, 0x1, P2 ;  /* 0x0000001012117211 */ /* 0x080fe200010f0eff */
[----:B------:R0:W4:Y:S01]  /*1c00*/  LDG.E R14, desc[UR14][R14.64+-0x4] ;  /* 0xfffffc0e0e0e7981 */ /* 0x000122000c1e1900 */
[----:B------:R-:W-:Y:S02]  /*1c10*/  LEA.HI.X.SX32 R24, R22, R16, 0x1, P0 ;  /* 0x0000001016187211 */ /* 0x000fe400000f0eff */
[C---:B------:R-:W-:Y:S01]  /*1c20*/  LEA R16, P0, R10.reuse, UR10, 0x2 ;  /* 0x0000000a0a107c11 */ /* 0x040fe2000f8010ff */
[----:B------:R-:W5:Y:S01]  /*1c30*/  LDG.E R22, desc[UR14][R20.64] ;  /* 0x0000000e14167981 */ /* 0x000f62000c1e1900 */
[C---:B------:R-:W-:Y:S02]  /*1c40*/  LEA R18, P1, R19.reuse, UR10, 0x2 ;  /* 0x0000000a13127c11 */ /* 0x040fe4000f8210ff */
[----:B------:R-:W-:Y:S01]  /*1c50*/  LEA.HI.X R17, R10, UR11, R17, 0x2, P0 ;  /* 0x0000000b0a117c11 */ /* 0x000fe200080f1411 */
[----:B------:R-:W0:Y:S01]  /*1c60*/  LDG.E R26, desc[UR14][R20.64+0x60] ;  /* 0x0000600e141a7981 */ /* 0x000e22000c1e1900 */
[----:B------:R-:W-:Y:S01]  /*1c70*/  LEA.HI.X R19, R19, UR11, R24, 0x2, P1 ;  /* 0x0000000b13137c11 */ /* 0x000fe200088f1418 */
[----:B------:R-:W1:Y:S02]  /*1c80*/  LDCU.64 UR10, c[0x0][0x388] ;  /* 0x00007100ff0a77ac */ /* 0x000e640008000a00 */
[----:B------:R-:W2:Y:S04]  /*1c90*/  LDG.E R10, desc[UR14][R20.64+0x20] ;  /* 0x0000200e140a7981 */ /* 0x000ea8000c1e1900 */
[----:B------:R-:W4:Y:S04]  /*1ca0*/  LDG.E R24, desc[UR14][R20.64+0x40] ;  /* 0x0000400e14187981 */ /* 0x000f28000c1e1900 */
[----:B------:R-:W4:Y:S04]  /*1cb0*/  LDG.E R16, desc[UR14][R16.64+-0x4] ;  /* 0xfffffc0e10107981 */ /* 0x000f28000c1e1900 */
[----:B------:R-:W4:Y:S01]  /*1cc0*/  LDG.E R18, desc[UR14][R18.64+-0x4] ;  /* 0xfffffc0e12127981 */ /* 0x000f22000c1e1900 */
[----:B-----5:R-:W-:-:S05]  /*1cd0*/  IADD3 R23, PT, PT, R22, -0x1, RZ ;  /* 0xffffffff16177810 */ /* 0x020fca0007ffe0ff */
[----:B---3--:R-:W-:Y:S02]  /*1ce0*/  IMAD R23, R23, UR8, R12 ;  /* 0x0000000817177c24 */ /* 0x008fe4000f8e020c */
[----:B--2---:R-:W-:Y:S01]  /*1cf0*/  VIADD R13, R10, 0xffffffff ;  /* 0xffffffff0a0d7836 */ /* 0x004fe20000000000 */
[----:B0-----:R-:W-:Y:S01]  /*1d00*/  IADD3 R15, PT, PT, R26, -0x1, RZ ;  /* 0xffffffff1a0f7810 */ /* 0x001fe20007ffe0ff */
[----:B------:R-:W-:Y:S02]  /*1d10*/  VIADD R23, R23, 0xffffffff ;  /* 0xffffffff17177836 */ /* 0x000fe40000000000 */
[----:B----4-:R-:W-:Y:S02]  /*1d20*/  VIADD R25, R24, 0xffffffff ;  /* 0xffffffff18197836 */ /* 0x010fe40000000000 */
[----:B------:R-:W-:Y:S02]  /*1d30*/  IMAD R13, R13, UR8, R14 ;  /* 0x000000080d0d7c24 */ /* 0x000fe4000f8e020e */
[----:B------:R-:W-:-:S02]  /*1d40*/  IMAD R23, R23, UR5, RZ ;  /* 0x0000000517177c24 */ /* 0x000fc4000f8e02ff */
[----:B------:R-:W-:Y:S02]  /*1d50*/  IMAD R16, R25, UR8, R16 ;  /* 0x0000000819107c24 */ /* 0x000fe4000f8e0210 */
[----:B------:R-:W-:Y:S02]  /*1d60*/  VIADD R13, R13, 0xffffffff ;  /* 0xffffffff0d0d7836 */ /* 0x000fe40000000000 */
[----:B------:R-:W-:Y:S01]  /*1d70*/  IMAD R15, R15, UR8, R18 ;  /* 0x000000080f0f7c24 */ /* 0x000fe2000f8e0212 */
[----:B------:R-:W-:Y:S01]  /*1d80*/  IADD3 R14, P0, PT, R4, R23, RZ ;  /* 0x00000017040e7210 */ /* 0x000fe20007f1e0ff */
[----:B------:R-:W-:Y:S02]  /*1d90*/  VIADD R16, R16, 0xffffffff ;  /* 0xffffffff10107836 */ /* 0x000fe40000000000 */
[----:B------:R-:W-:Y:S02]  /*1da0*/  IMAD R13, R13, UR5, RZ ;  /* 0x000000050d0d7c24 */ /* 0x000fe4000f8e02ff */
[----:B------:R-:W-:Y:S01]  /*1db0*/  VIADD R15, R15, 0xffffffff ;  /* 0xffffffff0f0f7836 */ /* 0x000fe20000000000 */
[----:B------:R-:W-:Y:S01]  /*1dc0*/  LEA.HI.X.SX32 R23, R23, R7, 0x1, P0 ;  /* 0x0000000717177211 */ /* 0x000fe200000f0eff */
[----:B------:R-:W-:Y:S01]  /*1dd0*/  IMAD R10, R16, UR5, RZ ;  /* 0x00000005100a7c24 */ /* 0x000fe2000f8e02ff */
[----:B-1----:R-:W-:Y:S01]  /*1de0*/  LEA R18, P0, R14, UR10, 0x2 ;  /* 0x0000000a0e127c11 */ /* 0x002fe2000f8010ff */
[----:B------:R-:W-:Y:S01]  /*1df0*/  IMAD R15, R15, UR5, RZ ;  /* 0x000000050f0f7c24 */ /* 0x000fe2000f8e02ff */
[----:B------:R-:W-:-:S02]  /*1e00*/  IADD3 R12, P1, PT, R4, R13, RZ ;  /* 0x0000000d040c7210 */ /* 0x000fc40007f3e0ff */
[----:B------:R-:W-:Y:S02]  /*1e10*/  LEA.HI.X R19, R14, UR11, R23, 0x2, P0 ;  /* 0x0000000b0e137c11 */ /* 0x000fe400080f1417 */
[----:B------:R-:W-:Y:S02]  /*1e20*/  IADD3 R20, P2, PT, R4, R10, RZ ;  /* 0x0000000a04147210 */ /* 0x000fe40007f5e0ff */
[----:B------:R-:W-:Y:S01]  /*1e30*/  LEA.HI.X.SX32 R17, R13, R7, 0x1, P1 ;  /* 0x000000070d117211 */ /* 0x000fe200008f0eff */
[----:B------:R-:W2:Y:S01]  /*1e40*/  LDG.E R18, desc[UR14][R18.64+-0x4] ;  /* 0xfffffc0e12127981 */ /* 0x000ea2000c1e1900 */
[----:B------:R-:W-:Y:S02]  /*1e50*/  LEA R16, P1, R12, UR10, 0x2 ;  /* 0x0000000a0c107c11 */ /* 0x000fe4000f8210ff */
[----:B------:R-:W-:Y:S02]  /*1e60*/  IADD3 R13, P0, PT, R4, R15, RZ ;  /* 0x0000000f040d7210 */ /* 0x000fe40007f1e0ff */
[----:B------:R-:W-:-:S02]  /*1e70*/  LEA.HI.X.SX32 R21, R10, R7, 0x1, P2 ;  /* 0x000000070a157211 */ /* 0x000fc400010f0eff */
[----:B------:R-:W-:Y:S02]  /*1e80*/  LEA.HI.X R17, R12, UR11, R17, 0x2, P1 ;  /* 0x0000000b0c117c11 */ /* 0x000fe400088f1411 */
[----:B------:R-:W-:Y:S02]  /*1e90*/  LEA.HI.X.SX32 R10, R15, R7, 0x1, P0 ;  /* 0x000000070f0a7211 */ /* 0x000fe400000f0eff */
[C---:B------:R-:W-:Y:S01]  /*1ea0*/  LEA R14, P2, R20.reuse, UR10, 0x2 ;  /* 0x0000000a140e7c11 */ /* 0x040fe2000f8410ff */
[----:B------:R-:W3:Y:S01]  /*1eb0*/  LDG.E R16, desc[UR14][R16.64+-0x4] ;  /* 0xfffffc0e10107981 */ /* 0x000ee2000c1e1900 */
[C---:B------:R-:W-:Y:S02]  /*1ec0*/  LEA R12, P0, R13.reuse, UR10, 0x2 ;  /* 0x0000000a0d0c7c11 */ /* 0x040fe4000f8010ff */
[----:B------:R-:W-:Y:S02]  /*1ed0*/  LEA.HI.X R15, R20, UR11, R21, 0x2, P2 ;  /* 0x0000000b140f7c11 */ /* 0x000fe400090f1415 */
[----:B------:R-:W-:-:S03]  /*1ee0*/  LEA.HI.X R13, R13, UR11, R10, 0x2, P0 ;  /* 0x0000000b0d0d7c11 */ /* 0x000fc600080f140a */
[----:B------:R-:W4:Y:S04]  /*1ef0*/  LDG.E R14, desc[UR14][R14.64+-0x4] ;  /* 0xfffffc0e0e0e7981 */ /* 0x000f28000c1e1900 */
[----:B------:R-:W5:Y:S01]  /*1f00*/  LDG.E R12, desc[UR14][R12.64+-0x4] ;  /* 0xfffffc0e0c0c7981 */ /* 0x000f62000c1e1900 */
[C---:B------:R-:W-:Y:S01]  /*1f10*/  LEA R21, R11.reuse, R8, 0x2 ;  /* 0x000000080b157211 */ /* 0x040fe200078e10ff */
[----:B------:R-:W-:-:S04]  /*1f20*/  VIADD R11, R11, 0x4 ;  /* 0x000000040b0b7836 */ /* 0x000fc80000000000 */
[----:B--2---:R1:W-:Y:S04]  /*1f30*/  STL [R21], R18 ;  /* 0x0000001215007387 */ /* 0x0043e80000100800 */
[----:B---3--:R1:W-:Y:S04]  /*1f40*/  STL [R21+0x4], R16 ;  /* 0x0000041015007387 */ /* 0x0083e80000100800 */
[----:B----4-:R1:W-:Y:S04]  /*1f50*/  STL [R21+0x8], R14 ;  /* 0x0000080e15007387 */ /* 0x0103e80000100800 */
[----:B-----5:R1:W-:Y:S02]  /*1f60*/  STL [R21+0xc], R12 ;  /* 0x00000c0c15007387 */ /* 0x0203e40000100800 */
.L_x_10:
[----:B------:R-:W-:Y:S05]  /*1f70*/  BRA.U !UP2, `(.L_x_7) ;  /* 0x000000050a247547 */ /* 0x000fea000b800000 */
[----:B------:R-:W-:Y:S02]  /*1f80*/  UISETP.NE.AND UP1, UPT, UR6, 0x1, UPT ;  /* 0x000000010600788c */ /* 0x000fe4000bf25270 */
[----:B------:R-:W-:-:S04]  /*1f90*/  ULOP3.LUT UR5, UR8, 0x1, URZ, 0xc0, !UPT ;  /* 0x0000000108057892 */ /* 0x000fc8000f8ec0ff */
[----:B------:R-:W-:-:S03]  /*1fa0*/  UISETP.NE.U32.AND UP2, UPT, UR5, 0x1, UPT ;  /* 0x000000010500788c */ /* 0x000fc6000bf45070 */
[----:B------:R-:W-:Y:S08]  /*1fb0*/  BRA.U !UP1, `(.L_x_11) ;  /* 0x0000000109ac7547 */ /* 0x000ff0000b800000 */
[----:B-1----:R-:W1:Y:S01]  /*1fc0*/  LDC.64 R12, c[0x0][0x3e0] ;  /* 0x0000f800ff0c7b82 */ /* 0x002e620000000a00 */
[----:B------:R-:W2:Y:S01]  /*1fd0*/  LDCU.64 UR6, c[0x0][0x3e0] ;  /* 0x00007c00ff0677ac */ /* 0x000ea20008000a00 */
[----:B0-----:R-:W-:Y:S01]  /*1fe0*/  IMAD.SHL.U32 R14, R11, 0x8, RZ ;  /* 0x000000080b0e7824 */ /* 0x001fe200078e00ff */
[----:B------:R-:W-:Y:S01]  /*1ff0*/  SHF.R.S32.HI R10, RZ, 0x1f, R5 ;  /* 0x0000001fff0a7819 */ /* 0x000fe20000011405 */
[----:B------:R-:W0:Y:S02]  /*2000*/  LDCU UR5, c[0x0][0x3e8] ;  /* 0x00007d00ff0577ac */ /* 0x000e240008000800 */
[----:B------:R-:W-:Y:S01]  /*2010*/  IMAD.IADD R17, R9, 0x1, R14 ;  /* 0x0000000109117824 */ /* 0x000fe200078e020e */
[----:B------:R-:W-:Y:S02]  /*2020*/  IADD3 R16, PT, PT, R14, 0x8, RZ ;  /* 0x000000080e107810 */ /* 0x000fe40007ffe0ff */
[C---:B------:R-:W-:Y:S02]  /*2030*/  IADD3 R15, P0, PT, R5.reuse, R14, RZ ;  /* 0x0000000e050f7210 */ /* 0x040fe40007f1e0ff */
[----:B------:R-:W-:-:S02]  /*2040*/  IADD3 R19, P1, PT, R5, R16, RZ ;  /* 0x0000001005137210 */ /* 0x000fc40007f3e0ff */
[-C--:B------:R-:W-:Y:S02]  /*2050*/  LEA.HI.X.SX32 R18, R14, R10.reuse, 0x1, P0 ;  /* 0x0000000a0e127211 */ /* 0x080fe400000f0eff */
[----:B------:R-:W-:Y:S02]  /*2060*/  LEA.HI.X.SX32 R20, R16, R10, 0x1, P1 ;  /* 0x0000000a10147211 */ /* 0x000fe400008f0eff */
[----:B--2---:R-:W-:Y:S02]  /*2070*/  LEA R14, P0, R15, UR6, 0x2 ;  /* 0x000000060f0e7c11 */ /* 0x004fe4000f8010ff */
[----:B------:R-:W-:Y:S02]  /*2080*/  LEA R16, P1, R19, UR6, 0x2 ;  /* 0x0000000613107c11 */ /* 0x000fe4000f8210ff */
[----:B------:R-:W-:Y:S01]  /*2090*/  LEA.HI.X R15, R15, UR7, R18, 0x2, P0 ;  /* 0x000000070f0f7c11 */ /* 0x000fe200080f1412 */
[----:B-1----:R-:W-:Y:S01]  /*20a0*/  IMAD.WIDE R12, R17, 0x4, R12 ;  /* 0x00000004110c7825 */ /* 0x002fe200078e020c */
[----:B------:R-:W-:Y:S01]  /*20b0*/  LEA.HI.X R17, R19, UR7, R20, 0x2, P1 ;  /* 0x0000000713117c11 */ /* 0x000fe200088f1414 */
[----:B------:R-:W1:Y:S02]  /*20c0*/  LDCU.64 UR6, c[0x0][0x388] ;  /* 0x00007100ff0677ac */ /* 0x000e640008000a00 */
[----:B------:R-:W2:Y:S04]  /*20d0*/  LDG.E R14, desc[UR14][R14.64+-0x4] ;  /* 0xfffffc0e0e0e7981 */ /* 0x000ea8000c1e1900 */
[----:B------:R-:W3:Y:S04]  /*20e0*/  LDG.E R10, desc[UR14][R12.64] ;  /* 0x0000000e0c0a7981 */ /* 0x000ee8000c1e1900 */
[----:B------:R-:W4:Y:S04]  /*20f0*/  LDG.E R18, desc[UR14][R12.64+0x20] ;  /* 0x0000200e0c127981 */ /* 0x000f28000c1e1900 */
[----:B------:R-:W5:Y:S01]  /*2100*/  LDG.E R16, desc[UR14][R16.64+-0x4] ;  /* 0xfffffc0e10107981 */ /* 0x000f62000c1e1900 */
[----:B---3--:R-:W-:-:S02]  /*2110*/  VIADD R19, R10, 0xffffffff ;  /* 0xffffffff0a137836 */ /* 0x008fc40000000000 */
[----:B----4-:R-:W-:Y:S02]  /*2120*/  VIADD R21, R18, 0xffffffff ;  /* 0xffffffff12157836 */ /* 0x010fe40000000000 */
[----:B--2---:R-:W-:Y:S02]  /*2130*/  IMAD R19, R19, UR8, R14 ;  /* 0x0000000813137c24 */ /* 0x004fe4000f8e020e */
[----:B-----5:R-:W-:-:S03]  /*2140*/  IMAD R21, R21, UR8, R16 ;  /* 0x0000000815157c24 */ /* 0x020fc6000f8e0210 */
[----:B------:R-:W-:Y:S01]  /*2150*/  IADD3 R19, PT, PT, R19, -0x1, RZ ;  /* 0xffffffff13137810 */ /* 0x000fe20007ffe0ff */
[----:B------:R-:W-:-:S04]  /*2160*/  VIADD R21, R21, 0xffffffff ;  /* 0xffffffff15157836 */ /* 0x000fc80000000000 */
[----:B0-----:R-:W-:Y:S02]  /*2170*/  IMAD R19, R19, UR5, RZ ;  /* 0x0000000513137c24 */ /* 0x001fe4000f8e02ff */
[----:B------:R-:W-:-:S03]  /*2180*/  IMAD R21, R21, UR5, RZ ;  /* 0x0000000515157c24 */ /* 0x000fc6000f8e02ff */
[C---:B------:R-:W-:Y:S02]  /*2190*/  IADD3 R10, P0, PT, R4.reuse, R19, RZ ;  /* 0x00000013040a7210 */ /* 0x040fe40007f1e0ff */
[----:B------:R-:W-:Y:S02]  /*21a0*/  IADD3 R13, P1, PT, R4, R21, RZ ;  /* 0x00000015040d7210 */ /* 0x000fe40007f3e0ff */
[-C--:B------:R-:W-:Y:S02]  /*21b0*/  LEA.HI.X.SX32 R19, R19, R7.reuse, 0x1, P0 ;  /* 0x0000000713137211 */ /* 0x080fe400000f0eff */
[----:B------:R-:W-:Y:S02]  /*21c0*/  LEA.HI.X.SX32 R16, R21, R7, 0x1, P1 ;  /* 0x0000000715107211 */ /* 0x000fe400008f0eff */
[----:B-1----:R-:W-:Y:S02]  /*21d0*/  LEA R14, P0, R10, UR6, 0x2 ;  /* 0x000000060a0e7c11 */ /* 0x002fe4000f8010ff */
[----:B------:R-:W-:-:S02]  /*21e0*/  LEA R12, P1, R13, UR6, 0x2 ;  /* 0x000000060d0c7c11 */ /* 0x000fc4000f8210ff */
[----:B------:R-:W-:Y:S02]  /*21f0*/  LEA.HI.X R15, R10, UR7, R19, 0x2, P0 ;  /* 0x000000070a0f7c11 */ /* 0x000fe400080f1413 */
[----:B------:R-:W-:-:S03]  /*2200*/  LEA.HI.X R13, R13, UR7, R16, 0x2, P1 ;  /* 0x000000070d0d7c11 */ /* 0x000fc600088f1410 */
[----:B------:R-:W2:Y:S04]  /*2210*/  LDG.E R14, desc[UR14][R14.64+-0x4] ;  /* 0xfffffc0e0e0e7981 */ /* 0x000ea8000c1e1900 */
[----:B------:R-:W3:Y:S01]  /*2220*/  LDG.E R12, desc[UR14][R12.64+-0x4] ;  /* 0xfffffc0e0c0c7981 */ /* 0x000ee2000c1e1900 */
[C---:B------:R-:W-:Y:S01]  /*2230*/  IMAD R17, R11.reuse, 0x4, R8 ;  /* 0x000000040b117824 */ /* 0x040fe200078e0208 */
[----:B------:R-:W-:-:S04]  /*2240*/  IADD3 R11, PT, PT, R11, 0x2, RZ ;  /* 0x000000020b0b7810 */ /* 0x000fc80007ffe0ff */
[----:B--2---:R2:W-:Y:S04]  /*2250*/  STL [R17], R14 ;  /* 0x0000000e11007387 */ /* 0x0045e80000100800 */
[----:B---3--:R2:W-:Y:S02]  /*2260*/  STL [R17+0x4], R12 ;  /* 0x0000040c11007387 */ /* 0x0085e40000100800 */
.L_x_11:
[----:B------:R-:W-:Y:S05]  /*2270*/  BRA.U UP2, `(.L_x_7) ;  /* 0x0000000102647547 */ /* 0x000fea000b800000 */
[----:B-12---:R-:W1:Y:S01]  /*2280*/  LDC.64 R12, c[0x0][0x3e0] ;  /* 0x0000f800ff0c7b82 */ /* 0x006e620000000a00 */
[----:B------:R-:W2:Y:S01]  /*2290*/  LDCU.64 UR6, c[0x0][0x3e0] ;  /* 0x00007c00ff0677ac */ /* 0x000ea20008000a00 */
[----:B------:R-:W-:Y:S01]  /*22a0*/  IMAD.SHL.U32 R10, R11, 0x8, RZ ;  /* 0x000000080b0a7824 */ /* 0x000fe200078e00ff */
[----:B------:R-:W3:Y:S03]  /*22b0*/  LDCU UR5, c[0x0][0x3e8] ;  /* 0x00007d00ff0577ac */ /* 0x000ee60008000800 */
[--C-:B------:R-:W-:Y:S01]  /*22c0*/  IMAD.IADD R9, R9, 0x1, R10.reuse ;  /* 0x0000000109097824 */ /* 0x100fe200078e020a */
[----:B0-----:R-:W-:Y:S02]  /*22d0*/  SHF.R.S32.HI R14, RZ, 0x1f, R10 ;  /* 0x0000001fff0e7819 */ /* 0x001fe4000001140a */
[----:B------:R-:W-:Y:S01]  /*22e0*/  IADD3 R10, P0, PT, R5, R10, RZ ;  /* 0x0000000a050a7210 */ /* 0x000fe20007f1e0ff */
[----:B-1----:R-:W-:-:S03]  /*22f0*/  IMAD.WIDE R12, R9, 0x4, R12 ;  /* 0x00000004090c7825 */ /* 0x002fc600078e020c */
[----:B------:R-:W-:Y:S02]  /*2300*/  LEA.HI.X.SX32 R9, R5, R14, 0x1, P0 ;  /* 0x0000000e05097211 */ /* 0x000fe400000f0eff */
[C---:B--2---:R-:W-:Y:S01]  /*2310*/  LEA R14, P0, R10.reuse, UR6, 0x2 ;  /* 0x000000060a0e7c11 */ /* 0x044fe2000f8010ff */
[----:B------:R-:W2:Y:S03]  /*2320*/  LDG.E R12, desc[UR14][R12.64] ;  /* 0x0000000e0c0c7981 */ /* 0x000ea6000c1e1900 */
[----:B------:R-:W-:Y:S01]  /*2330*/  LEA.HI.X R15, R10, UR7, R9, 0x2, P0 ;  /* 0x000000070a0f7c11 */ /* 0x000fe200080f1409 */
[----:B------:R-:W0:Y:S04]  /*2340*/  LDCU.64 UR6, c[0x0][0x388] ;  /* 0x00007100ff0677ac */ /* 0x000e280008000a00 */
[----:B------:R-:W4:Y:S01]  /*2350*/  LDG.E R14, desc[UR14][R14.64+-0x4] ;  /* 0xfffffc0e0e0e7981 */ /* 0x000f22000c1e1900 */
[----:B--2---:R-:W-:-:S05]  /*2360*/  IADD3 R9, PT, PT, R12, -0x1, RZ ;  /* 0xffffffff0c097810 */ /* 0x004fca0007ffe0ff */
[----:B----4-:R-:W-:-:S04]  /*2370*/  IMAD R9, R9, UR8, R14 ;  /* 0x0000000809097c24 */ /* 0x010fc8000f8e020e */
[----:B------:R-:W-:-:S04]  /*2380*/  VIADD R9, R9, 0xffffffff ;  /* 0xffffffff09097836 */ /* 0x000fc80000000000 */
[----:B---3--:R-:W-:-:S05]  /*2390*/  IMAD R9, R9, UR5, RZ ;  /* 0x0000000509097c24 */ /* 0x008fca000f8e02ff */
[----:B------:R-:W-:-:S04]  /*23a0*/  IADD3 R10, P0, PT, R4, R9, RZ ;  /* 0x00000009040a7210 */ /* 0x000fc80007f1e0ff */
[----:B------:R-:W-:Y:S02]  /*23b0*/  LEA.HI.X.SX32 R7, R9, R7, 0x1, P0 ;  /* 0x0000000709077211 */ /* 0x000fe400000f0eff */
[----:B0-----:R-:W-:-:S04]  /*23c0*/  LEA R16, P0, R10, UR6, 0x2 ;  /* 0x000000060a107c11 */ /* 0x001fc8000f8010ff */
[----:B------:R-:W-:-:S05]  /*23d0*/  LEA.HI.X R17, R10, UR7, R7, 0x2, P0 ;  /* 0x000000070a117c11 */ /* 0x000fca00080f1407 */
[----:B------:R-:W2:Y:S01]  /*23e0*/  LDG.E R16, desc[UR14][R16.64+-0x4] ;  /* 0xfffffc0e10107981 */ /* 0x000ea2000c1e1900 */
[----:B------:R-:W-:-:S05]  /*23f0*/  IMAD R11, R11, 0x4, R8 ;  /* 0x000000040b0b7824 */ /* 0x000fca00078e0208 */
[----:B--2---:R3:W-:Y:S02]  /*2400*/  STL [R11], R16 ;  /* 0x000000100b007387 */ /* 0x0047e40000100800 */
.L_x_7:
[----:B------:R-:W-:Y:S05]  /*2410*/  BSYNC.RECONVERGENT B0 ;  /* 0x0000000000007941 */ /* 0x000fea0003800200 */
.L_x_6:
[----:B------:R-:W4:Y:S02]  /*2420*/  LDC R7, c[0x0][0x3d0] ;  /* 0x0000f400ff077b82 */ /* 0x000f240000000800 */
[----:B----4-:R-:W-:-:S13]  /*2430*/  ISETP.GE.AND P0, PT, R7, 0x1, PT ;  /* 0x000000010700780c */ /* 0x010fda0003f06270 */
[----:B------:R-:W-:Y:S05]  /*2440*/  @!P0 EXIT ;  /* 0x000000000000894d */ /* 0x000fea0003800000 */
[----:B------:R-:W-:-:S13]  /*2450*/  PLOP3.LUT P0, PT, PT, PT, UP0, 0x80, 0x8 ;  /* 0x000000000008781c */ /* 0x000fda0003f0f008 */
[----:B------:R-:W-:Y:S05]  /*2460*/  @!P0 EXIT ;  /* 0x000000000000894d */ /* 0x000fea0003800000 */
[----:B------:R-:W-:Y:S01]  /*2470*/  ULOP3.LUT UR4, UR8, 0x7, URZ, 0xc0, !UPT ;  /* 0x0000000708047892 */ /* 0x000fe2000f8ec0ff */
[----:B------:R-:W-:Y:S01]  /*2480*/  IADD3 R6, PT, PT, R6, -0x1, RZ ;  /* 0xffffffff06067810 */ /* 0x000fe20007ffe0ff */
[----:B------:R-:W-:Y:S01]  /*2490*/  VIADD R7, R4, 0xffffffff ;  /* 0xffffffff04077836 */ /* 0x000fe20000000000 */
[C---:B--2---:R-:W-:Y:S01]  /*24a0*/  IADD3 R9, PT, PT, R1.reuse, 0x24, RZ ;  /* 0x0000002401097810 */ /* 0x044fe20007ffe0ff */
[----:B------:R-:W-:Y:S01]  /*24b0*/  UIADD3 UR4, UPT, UPT, UR4, -0x1, URZ ;  /* 0xffffffff04047890 */ /* 0x000fe2000fffe0ff */
[----:B------:R-:W-:Y:S01]  /*24c0*/  VIADD R8, R1, 0x10 ;  /* 0x0000001001087836 */ /* 0x000fe20000000000 */
[----:B------:R-:W-:Y:S02]  /*24d0*/  ULOP3.LUT UR6, UR8, 0x7ffffff8, URZ, 0xc0, !UPT ;  /* 0x7ffffff808067892 */ /* 0x000fe4000f8ec0ff */
[----:B------:R-:W-:Y:S02]  /*24e0*/  UISETP.GE.U32.AND UP0, UPT, UR4, 0x3, UPT ;  /* 0x000000030400788c */ /* 0x000fe4000bf06070 */
[----:B------:R-:W-:-:S02]  /*24f0*/  ULOP3.LUT UR19, UR8, 0x1, URZ, 0xc0, !UPT ;  /* 0x0000000108137892 */ /* 0x000fc4000f8ec0ff */
[----:B------:R-:W-:Y:S01]  /*2500*/  ULOP3.LUT UR7, UR8, 0x7ffffffc, URZ, 0xc0, !UPT ;  /* 0x7ffffffc08077892 */ /* 0x000fe2000f8ec0ff */
[----:B------:R-:W-:-:S11]  /*2510*/  UMOV UR4, URZ ;  /* 0x000000ff00047c82 */ /* 0x000fd60008000000 */
.L_x_33:
[----:B------:R-:W2:Y:S01]  /*2520*/  LDCU.64 UR12, c[0x0][0x3c8] ;  /* 0x00007900ff0c77ac */ /* 0x000ea20008000a00 */
[----:B01----:R-:W1:Y:S01]  /*2530*/  LDC.64 R12, c[0x0][0x3b8] ;  /* 0x0000ee00ff0c7b82 */ /* 0x003e620000000a00 */
[----:B------:R-:W4:Y:S07]  /*2540*/  LDCU UR10, c[0x0][0x3cc] ;  /* 0x00007980ff0a77ac */ /* 0x000f2e0008000800 */
[----:B0-----:R-:W0:Y:S08]  /*2550*/  LDC.64 R14, c[0x0][0x3a8] ;  /* 0x0000ea00ff0e7b82 */ /* 0x001e300000000a00 */
[----:B---3--:R-:W3:Y:S01]  /*2560*/  LDC.64 R10, c[0x0][0x3b0] ;  /* 0x0000ec00ff0a7b82 */ /* 0x008ee20000000a00 */
[----:B--2---:R-:W-:-:S04]  /*2570*/  IMAD.U32 R17, RZ, RZ, UR12 ;  /* 0x0000000cff117e24 */ /* 0x004fc8000f8e00ff */
[----:B------:R-:W-:-:S04]  /*2580*/  IMAD R17, R17, UR4, R0 ;  /* 0x0000000411117c24 */ /* 0x000fc8000f8e0200 */
[----:B-1----:R-:W-:-:S04]  /*2590*/  IMAD.WIDE R12, R17, 0x4, R12 ;  /* 0x00000004110c7825 */ /* 0x002fc800078e020c */
[----:B0-----:R-:W-:-:S04]  /*25a0*/  IMAD.WIDE R14, R17, 0x4, R14 ;  /* 0x00000004110e7825 */ /* 0x001fc800078e020e */
[----:B---3--:R-:W-:Y:S02]  /*25b0*/  IMAD.WIDE R16, R17, 0x4, R10 ;  /* 0x0000000411107825 */ /* 0x008fe400078e020a */
[----:B-----5:R0:W5:Y:S04]  /*25c0*/  LDG.E R10, desc[UR14][R12.64] ;  /* 0x0000000e0c0a7981 */ /* 0x020168000c1e1900 */
[----:B------:R0:W5:Y:S04]  /*25d0*/  LDG.E R11, desc[UR14][R14.64] ;  /* 0x0000000e0e0b7981 */ /* 0x000168000c1e1900 */
[----:B------:R0:W5:Y:S01]  /*25e0*/  LDG.E R20, desc[UR14][R16.64] ;  /* 0x0000000e10147981 */ /* 0x000162000c1e1900 */
[----:B----4-:R-:W-:Y:S01]  /*25f0*/  UIADD3 UR21, UPT, UPT, UR10, -0x1, URZ ;  /* 0xffffffff0a157890 */ /* 0x010fe2000fffe0ff */
[----:B------:R-:W-:-:S02]  /*2600*/  HFMA2 R25, -RZ, RZ, 0, 0 ;  /* 0x00000000ff197431 */ /* 0x000fc400000001ff */
[----:B------:R-:W-:Y:S01]  /*2610*/  IMAD.MOV.U32 R21, RZ, RZ, RZ ;  /* 0x000000ffff157224 */ /* 0x000fe200078e00ff */
[----:B------:R-:W-:Y:S01]  /*2620*/  CS2R R22, SRZ ;  /* 0x0000000000167805 */ /* 0x000fe2000001ff00 */
[----:B------:R-:W-:Y:S02]  /*2630*/  UISETP.GE.U32.AND UP1, UPT, UR21, 0x7, UPT ;  /* 0x000000071500788c */ /* 0x000fe4000bf26070 */
[----:B------:R-:W-:Y:S01]  /*2640*/  UIMAD UR12, UR4, UR13, URZ ;  /* 0x0000000d040c72a4 */ /* 0x000fe2000f8e02ff */
[----:B------:R-:W-:-:S06]  /*2650*/  UMOV UR5, URZ ;  /* 0x000000ff00057c82 */ /* 0x000fcc0008000000 */
[----:B0-----:R-:W-:Y:S05]  /*2660*/  BRA.U !UP1, `(.L_x_12) ;  /* 0x0000000509587547 */ /* 0x001fea000b800000 */
[----:B------:R-:W0:Y:S01]  /*2670*/  LDCU.64 UR8, c[0x0][0x3c0] ;  /* 0x00007800ff0877ac */ /* 0x000e220008000a00 */
[C---:B------:R-:W-:Y:S01]  /*2680*/  VIADD R16, R1.reuse, 0x38 ;  /* 0x0000003801107836 */ /* 0x040fe20000000000 */
[----:B------:R-:W-:Y:S01]  /*2690*/  MOV R21, RZ ;  /* 0x000000ff00157202 */ /* 0x000fe20000000f00 */
[----:B------:R-:W-:Y:S01]  /*26a0*/  VIADD R17, R1, 0x4c ;  /* 0x0000004c01117836 */ /* 0x000fe20000000000 */
[----:B------:R-:W-:Y:S01]  /*26b0*/  UIADD3 UR5, UPT, UPT, -UR6, URZ, URZ ;  /* 0x000000ff06057290 */ /* 0x000fe2000fffe1ff */
[----:B------:R-:W-:Y:S02]  /*26c0*/  IMAD.MOV.U32 R18, RZ, RZ, R9 ;  /* 0x000000ffff127224 */ /* 0x000fe400078e0009 */
[----:B------:R-:W-:Y:S01]  /*26d0*/  IMAD.MOV.U32 R19, RZ, RZ, R8 ;  /* 0x000000ffff137224 */ /* 0x000fe200078e0008 */
[----:B0-----:R-:W-:-:S04]  /*26e0*/  UIMAD.WIDE.U32 UR8, UR12, 0x4, UR8 ;  /* 0x000000040c0878a5 */ /* 0x001fc8000f8e0008 */
[----:B------:R-:W-:-:S04]  /*26f0*/  UIADD3 UR11, UP1, UPT, UR8, 0x10, URZ ;  /* 0x00000010080b7890 */ /* 0x000fc8000ff3e0ff */
[----:B------:R-:W-:Y:S02]  /*2700*/  UIADD3.X UR8, UPT, UPT, URZ, UR9, URZ, UP1, !UPT ;  /* 0x00000009ff087290 */ /* 0x000fe40008ffe4ff */
[----:B------:R-:W-:-:S04]  /*2710*/  MOV R26, UR11 ;  /* 0x0000000b001a7c02 */ /* 0x000fc80008000f00 */
[----:B------:R-:W-:-:S07]  /*2720*/  IMAD.U32 R27, RZ, RZ, UR8 ;  /* 0x00000008ff1b7e24 */ /* 0x000fce000f8e00ff */
.L_x_13:
[----:B------:R-:W2:Y:S04]  /*2730*/  LDG.E R24, desc[UR14][R26.64+-0x10] ;  /* 0xfffff00e1a187981 */ /* 0x000ea8000c1e1900 */
[----:B------:R-:W2:Y:S04]  /*2740*/  LDL.64 R14, [R16+-0x10] ;  /* 0xfffff000100e7983 */ /* 0x000ea80000100a00 */
[----:B------:R-:W3:Y:S04]  /*2750*/  LDL R29, [R18+-0x10] ;  /* 0xfffff000121d7983 */ /* 0x000ee80000100800 */
[----:B------:R-:W4:Y:S01]  /*2760*/  LDL.64 R12, [R19+-0x10] ;  /* 0xfffff000130c7983 */ /* 0x000f220000100a00 */
[----:B--2---:R-:W-:-:S03]  /*2770*/  FFMA R14, R24, R14, R25 ;  /* 0x0000000e180e7223 */ /* 0x004fc60000000019 */
[----:B------:R-:W2:Y:S01]  /*2780*/  LDL R25, [R17+-0x10] ;  /* 0xfffff00011197983 */ /* 0x000ea20000100800 */
[----:B---3--:R-:W-:-:S03]  /*2790*/  FFMA R22, R24, R29, R22 ;  /* 0x0000001d18167223 */ /* 0x008fc60000000016 */
[----:B------:R-:W3:Y:S01]  /*27a0*/  LDL R29, [R18+-0xc] ;  /* 0xfffff400121d7983 */ /* 0x000ee20000100800 */
[----:B----4-:R-:W-:-:S03]  /*27b0*/  FFMA R28, R24, R12, R23 ;  /* 0x0000000c181c7223 */ /* 0x010fc60000000017 */
[----:B------:R-:W4:Y:S04]  /*27c0*/  LDG.E R12, desc[UR14][R26.64+-0xc] ;  /* 0xfffff40e1a0c7981 */ /* 0x000f28000c1e1900 */
[----:B------:R-:W3:Y:S01]  /*27d0*/  LDL R23, [R17+-0xc] ;  /* 0xfffff40011177983 */ /* 0x000ee20000100800 */
[----:B--2---:R-:W-:Y:S01]  /*27e0*/  FFMA R24, R24, R25, R21 ;  /* 0x0000001918187223 */ /* 0x004fe20000000015 */
[C---:B----4-:R-:W-:Y:S01]  /*27f0*/  FFMA R25, R12.reuse, R13, R28 ;  /* 0x0000000d0c197223 */ /* 0x050fe2000000001c */
[C---:B------:R-:W-:Y:S01]  /*2800*/  FFMA R21, R12.reuse, R15, R14 ;  /* 0x0000000f0c157223 */ /* 0x040fe2000000000e */
[C---:B---3--:R-:W-:Y:S01]  /*2810*/  FFMA R22, R12.reuse, R29, R22 ;  /* 0x0000001d0c167223 */ /* 0x048fe20000000016 */
[----:B------:R-:W2:Y:S01]  /*2820*/  LDL R28, [R18+-0x8] ;  /* 0xfffff800121c7983 */ /* 0x000ea20000100800 */
[----:B------:R-:W-:-:S03]  /*2830*/  FFMA R24, R12, R23, R24 ;  /* 0x000000170c187223 */ /* 0x000fc60000000018 */
[----:B------:R-:W2:Y:S04]  /*2840*/  LDG.E R23, desc[UR14][R26.64+-0x8] ;  /* 0xfffff80e1a177981 */ /* 0x000ea8000c1e1900 */
[----:B------:R-:W3:Y:S04]  /*2850*/  LDL.64 R12, [R19+-0x8] ;  /* 0xfffff800130c7983 */ /* 0x000ee80000100a00 */
[----:B------:R-:W4:Y:S04]  /*2860*/  LDL.64 R14, [R16+-0x8] ;  /* 0xfffff800100e7983 */ /* 0x000f280000100a00 */
[----:B------:R-:W4:Y:S01]  /*2870*/  LDL R29, [R18+-0x4] ;  /* 0xfffffc00121d7983 */ /* 0x000f220000100800 */
[----:B--2---:R-:W-:-:S03]  /*2880*/  FFMA R22, R23, R28, R22 ;  /* 0x0000001c17167223 */ /* 0x004fc60000000016 */
[----:B------:R-:W2:Y:S01]  /*2890*/  LDG.E R28, desc[UR14][R26.64+-0x4] ;  /* 0xfffffc0e1a1c7981 */ /* 0x000ea2000c1e1900 */
[----:B---3--:R-:W-:-:S03]  /*28a0*/  FFMA R25, R23, R12, R25 ;  /* 0x0000000c17197223 */ /* 0x008fc60000000019 */
[----:B------:R-:W3:Y:S01]  /*28b0*/  LDL R12, [R17+-0x8] ;  /* 0xfffff800110c7983 */ /* 0x000ee20000100800 */
[----:B----4-:R-:W-:-:S03]  /*28c0*/  FFMA R14, R23, R14, R21 ;  /* 0x0000000e170e7223 */ /* 0x010fc60000000015 */
[----:B------:R-:W4:Y:S01]  /*28d0*/  LDL R21, [R17+-0x4] ;  /* 0xfffffc0011157983 */ /* 0x000f220000100800 */
[C---:B--2---:R-:W-:Y:S01]  /*28e0*/  FFMA R25, R28.reuse, R13, R25 ;  /* 0x0000000d1c197223 */ /* 0x044fe20000000019 */
[C---:B------:R-:W-:Y:S02]  /*28f0*/  FFMA R22, R28.reuse, R29, R22 ;  /* 0x0000001d1c167223 */ /* 0x040fe40000000016 */
[----:B------:R-:W2:Y:S01]  /*2900*/  LDL R29, [R18+0x4] ;  /* 0x00000400121d7983 */ /* 0x000ea20000100800 */
[----:B---3--:R-:W-:Y:S01]  /*2910*/  FFMA R12, R23, R12, R24 ;  /* 0x0000000c170c7223 */ /* 0x008fe20000000018 */
[C---:B------:R-:W-:Y:S02]  /*2920*/  FFMA R23, R28.reuse, R15, R14 ;  /* 0x0000000f1c177223 */ /* 0x040fe4000000000e */
[----:B------:R-:W3:Y:S01]  /*2930*/  LDL R24, [R18] ;  /* 0x0000000012187983 */ /* 0x000ee20000100800 */
[----:B----4-:R-:W-:-:S03]  /*2940*/  FFMA R28, R28, R21, R12 ;  /* 0x000000151c1c7223 */ /* 0x010fc6000000000c */
[----:B------:R-:W3:Y:S04]  /*2950*/  LDG.E R21, desc[UR14][R26.64] ;  /* 0x0000000e1a157981 */ /* 0x000ee8000c1e1900 */
[----:B------:R-:W4:Y:S04]  /*2960*/  LDL.64 R14, [R16] ;  /* 0x00000000100e7983 */ /* 0x000f280000100a00 */
[----:B------:R-:W2:Y:S01]  /*2970*/  LDL.64 R12, [R19] ;  /* 0x00000000130c7983 */ /* 0x000ea20000100a00 */
[C---:B---3--:R-:W-:Y:S01]  /*2980*/  FFMA R22, R21.reuse, R24, R22 ;  /* 0x0000001815167223 */ /* 0x048fe20000000016 */
[----:B----4-:R-:W-:-:S02]  /*2990*/  FFMA R24, R21, R14, R23 ;  /* 0x0000000e15187223 */ /* 0x010fc40000000017 */
[----:B------:R-:W3:Y:S01]  /*29a0*/  LDL R14, [R17] ;  /* 0x00000000110e7983 */ /* 0x000ee20000100800 */
[----:B--2---:R-:W-:-:S03]  /*29b0*/  FFMA R25, R21, R12, R25 ;  /* 0x0000000c15197223 */ /* 0x004fc60000000019 */
[----:B------:R-:W2:Y:S04]  /*29c0*/  LDG.E R12, desc[UR14][R26.64+0x4] ;  /* 0x0000040e1a0c7981 */ /* 0x000ea8000c1e1900 */
[----:B------:R-:W4:Y:S01]  /*29d0*/  LDL R23, [R17+0x4] ;  /* 0x0000040011177983 */ /* 0x000f220000100800 */
[----:B---3--:R-:W-:Y:S01]  /*29e0*/  FFMA R14, R21, R14, R28 ;  /* 0x0000000e150e7223 */ /* 0x008fe2000000001c */
[C---:B--2---:R-:W-:Y:S01]  /*29f0*/  FFMA R21, R12.reuse, R13, R25 ;  /* 0x0000000d0c157223 */ /* 0x044fe20000000019 */
[C---:B------:R-:W-:Y:S01]  /*2a00*/  FFMA R25, R12.reuse, R15, R24 ;  /* 0x0000000f0c197223 */ /* 0x040fe20000000018 */
[C---:B------:R-:W-:Y:S01]  /*2a10*/  FFMA R22, R12.reuse, R29, R22 ;  /* 0x0000001d0c167223 */ /* 0x040fe20000000016 */
[----:B------:R-:W2:Y:S01]  /*2a20*/  LDL R24, [R18+0x8] ;  /* 0x0000080012187983 */ /* 0x000ea20000100800 */
[----:B----4-:R-:W-:-:S03]  /*2a30*/  FFMA R23, R12, R23, R14 ;  /* 0x000000170c177223 */ /* 0x010fc6000000000e */
[----:B------:R-:W2:Y:S04]  /*2a40*/  LDG.E R29, desc[UR14][R26.64+0x8] ;  /* 0x0000080e1a1d7981 */ /* 0x000ea8000c1e1900 */
[----:B------:R-:W3:Y:S04]  /*2a50*/  LDL.64 R14, [R16+0x8] ;  /* 0x00000800100e7983 */ /* 0x000ee80000100a00 */
[----:B------:R-:W4:Y:S01]  /*2a60*/  LDL.64 R12, [R19+0x8] ;  /* 0x00000800130c7983 */ /* 0x000f220000100a00 */
[----:B------:R-:W-:Y:S01]  /*2a70*/  UIADD3 UR5, UPT, UPT, UR5, 0x8, URZ ;  /* 0x0000000805057890 */ /* 0x000fe2000fffe0ff */
[C---:B--2---:R-:W-:Y:S01]  /*2a80*/  FFMA R22, R29.reuse, R24, R22 ;  /* 0x000000181d167223 */ /* 0x044fe20000000016 */
[----:B---3--:R-:W-:-:S02]  /*2a90*/  FFMA R28, R29, R14, R25 ;  /* 0x0000000e1d1c7223 */ /* 0x008fc40000000019 */
[----:B------:R-:W2:Y:S01]  /*2aa0*/  LDL R25, [R17+0x8] ;  /* 0x0000080011197983 */ /* 0x000ea20000100800 */
[----:B----4-:R-:W-:-:S03]  /*2ab0*/  FFMA R24, R29, R12, R21 ;  /* 0x0000000c1d187223 */ /* 0x010fc60000000015 */
[----:B------:R0:W3:Y:S04]  /*2ac0*/  LDG.E R21, desc[UR14][R26.64+0xc] ;  /* 0x00000c0e1a157981 */ /* 0x0000e8000c1e1900 */
[----:B------:R1:W4:Y:S04]  /*2ad0*/  LDL R14, [R18+0xc] ;  /* 0x00000c00120e7983 */ /* 0x0003280000100800 */
[----:B------:R1:W4:Y:S01]  /*2ae0*/  LDL R12, [R17+0xc] ;  /* 0x00000c00110c7983 */ /* 0x0003220000100800 */
[----:B------:R-:W-:Y:S01]  /*2af0*/  UISETP.NE.AND UP1, UPT, UR5, URZ, UPT ;  /* 0x000000ff0500728c */ /* 0x000fe2000bf25270 */
[----:B0-----:R-:W-:Y:S01]  /*2b00*/  IADD3 R26, P0, PT, R26, 0x20, RZ ;  /* 0x000000201a1a7810 */ /* 0x001fe20007f1e0ff */
[----:B------:R-:W-:Y:S01]  /*2b10*/  VIADD R16, R16, 0x20 ;  /* 0x0000002010107836 */ /* 0x000fe20000000000 */
[----:B------:R-:W-:Y:S01]  /*2b20*/  IADD3 R19, PT, PT, R19, 0x20, RZ ;  /* 0x0000002013137810 */ /* 0x000fe20007ffe0ff */
[----:B-1----:R-:W-:-:S02]  /*2b30*/  VIADD R18, R18, 0x20 ;  /* 0x0000002012127836 */ /* 0x002fc40000000000 */
[----:B------:R-:W-:Y:S01]  /*2b40*/  IMAD.X R27, RZ, RZ, R27, P0 ;  /* 0x000000ffff1b7224 */ /* 0x000fe200000e061b */
[----:B------:R-:W-:Y:S01]  /*2b50*/  IADD3 R17, PT, PT, R17, 0x20, RZ ;  /* 0x0000002011117810 */ /* 0x000fe20007ffe0ff */
[----:B--2---:R-:W-:Y:S01]  /*2b60*/  FFMA R29, R29, R25, R23 ;  /* 0x000000191d1d7223 */ /* 0x004fe20000000017 */
[C---:B---3--:R-:W-:Y:S01]  /*2b70*/  FFMA R23, R21.reuse, R13, R24 ;  /* 0x0000000d15177223 */ /* 0x048fe20000000018 */
[C---:B------:R-:W-:Y:S01]  /*2b80*/  FFMA R25, R21.reuse, R15, R28 ;  /* 0x0000000f15197223 */ /* 0x040fe2000000001c */
[C---:B----4-:R-:W-:Y:S01]  /*2b90*/  FFMA R22, R21.reuse, R14, R22 ;  /* 0x0000000e15167223 */ /* 0x050fe20000000016 */
[----:B------:R-:W-:Y:S01]  /*2ba0*/  FFMA R21, R21, R12, R29 ;  /* 0x0000000c15157223 */ /* 0x000fe2000000001d */
[----:B------:R-:W-:Y:S06]  /*2bb0*/  BRA.U UP1, `(.L_x_13) ;  /* 0xfffffff901dc7547 */ /* 0x000fec000b83ffff */
[----:B------:R-:W-:-:S05]  /*2bc0*/  UMOV UR5, UR6 ;  /* 0x0000000600057c82 */ /* 0x000fca0008000000 */
.L_x_12:
[----:B------:R-:W-:-:S04]  /*2bd0*/  ULOP3.LUT UR8, UR10, 0x7, URZ, 0xc0, !UPT ;  /* 0x000000070a087892 */ /* 0x000fc8000f8ec0ff */
[----:B------:R-:W-:-:S09]  /*2be0*/  UISETP.NE.AND UP1, UPT, UR8, URZ, UPT ;  /* 0x000000ff0800728c */ /* 0x000fd2000bf25270 */
[----:B------:R-:W-:Y:S05]  /*2bf0*/  BRA.U !UP1, `(.L_x_14) ;  /* 0x0000000509887547 */ /* 0x000fea000b800000 */
[----:B------:R-:W-:-:S04]  /*2c00*/  ULOP3.LUT UR16, UR10, 0x3, URZ, 0xc0, !UPT ;  /* 0x000000030a107892 */ /* 0x000fc8000f8ec0ff */
[----:B------:R-:W-:Y:S01]  /*2c10*/  UISETP.NE.AND UP1, UPT, UR16, URZ, UPT ;  /* 0x000000ff1000728c */ /* 0x000fe2000bf25270 */
[----:B------:R-:W-:Y:S10]  /*2c20*/  BRA.U !UP0, `(.L_x_15) ;  /* 0x0000000108b07547 */ /* 0x000ff4000b800000 */
[----:B------:R-:W0:Y:S01]  /*2c30*/  LDCU.64 UR8, c[0x0][0x3c0] ;  /* 0x00007800ff0877ac */ /* 0x000e220008000a00 */
[----:B------:R-:W-:Y:S02]  /*2c40*/  UIADD3 UR10, UPT, UPT, UR12, UR5, URZ ;  /* 0x000000050c0a7290 */ /* 0x000fe4000fffe0ff */
[----:B------:R-:W-:-:S09]  /*2c50*/  ULEA UR17, UR5, UR18, 0x2 ;  /* 0x0000001205117291 */ /* 0x000fd2000f8e10ff */
[----:B------:R-:W2:Y:S01]  /*2c60*/  LDL R29, [UR17+0x14] ;  /* 0x00001411ff1d7983 */ /* 0x000ea20008100800 */
[----:B0-----:R-:W-:-:S03]  /*2c70*/  UIMAD.WIDE.U32 UR8, UR10, 0x4, UR8 ;  /* 0x000000040a0878a5 */ /* 0x001fc6000f8e0008 */
[----:B------:R-:W3:Y:S01]  /*2c80*/  LDL.64 R16, [UR17] ;  /* 0x00000011ff107983 */ /* 0x000ee20008100a00 */
[----:B------:R-:W0:Y:S03]  /*2c90*/  LDCU.64 UR10, c[0x0][0x3c0] ;  /* 0x00007800ff0a77ac */ /* 0x000e260008000a00 */
[----:B------:R-:W4:Y:S01]  /*2ca0*/  LDL.64 R18, [UR17+0x28] ;  /* 0x00002811ff127983 */ /* 0x000f220008100a00 */
[----:B------:R-:W-:Y:S02]  /*2cb0*/  IMAD.U32 R12, RZ, RZ, UR8 ;  /* 0x00000008ff0c7e24 */ /* 0x000fe4000f8e00ff */
[----:B------:R-:W-:Y:S01]  /*2cc0*/  IMAD.U32 R13, RZ, RZ, UR9 ;  /* 0x00000009ff0d7e24 */ /* 0x000fe2000f8e00ff */
[----:B------:R-:W4:Y:S04]  /*2cd0*/  LDL.64 R14, [UR17+0x18] ;  /* 0x00001811ff0e7983 */ /* 0x000f280008100a00 */
[----:B------:R-:W2:Y:S01]  /*2ce0*/  LDG.E R24, desc[UR14][R12.64] ;  /* 0x0000000e0c187981 */ /* 0x000ea2000c1e1900 */
[----:B------:R-:W-:-:S04]  /*2cf0*/  UIADD3 UR8, UP2, UPT, UR12, UR5, URZ ;  /* 0x000000050c087290 */ /* 0x000fc8000ff5e0ff */
[----:B------:R-:W-:Y:S02]  /*2d00*/  UIADD3.X UR9, UPT, UPT, URZ, URZ, URZ, UP2, !UPT ;  /* 0x000000ffff097290 */ /* 0x000fe400097fe4ff */
[----:B0-----:R-:W-:Y:S01]  /*2d10*/  ULEA UR10, UP2, UR8, UR10, 0x2 ;  /* 0x0000000a080a7291 */ /* 0x001fe2000f8410ff */
[----:B------:R-:W4:Y:S03]  /*2d20*/  LDL.64 R12, [UR17+0x40] ;  /* 0x00004011ff0c7983 */ /* 0x000f260008100a00 */
[----:B------:R-:W-:Y:S02]  /*2d30*/  ULEA.HI.X UR9, UR8, UR11, UR9, 0x2, UP2 ;  /* 0x0000000b08097291 */ /* 0x000fe400090f1409 */
[----:B------:R-:W-:-:S04]  /*2d40*/  MOV R26, UR10 ;  /* 0x0000000a001a7c02 */ /* 0x000fc80008000f00 */
[----:B------:R-:W-:Y:S02]  /*2d50*/  IMAD.U32 R27, RZ, RZ, UR9 ;  /* 0x00000009ff1b7e24 */ /* 0x000fe4000f8e00ff */
[C---:B--2---:R-:W-:Y:S02]  /*2d60*/  FFMA R29, R24.reuse, R29, R22 ;  /* 0x0000001d181d7223 */ /* 0x044fe40000000016 */
[----:B------:R-:W2:Y:S01]  /*2d70*/  LDL R22, [UR17+0x3c] ;  /* 0x00003c11ff167983 */ /* 0x000ea20008100800 */
[----:B---3--:R-:W-:-:S03]  /*2d80*/  FFMA R23, R24, R16, R23 ;  /* 0x0000001018177223 */ /* 0x008fc60000000017 */
[----:B------:R-:W3:Y:S01]  /*2d90*/  LDG.E R16, desc[UR14][R26.64+0x4] ;  /* 0x0000040e1a107981 */ /* 0x000ee2000c1e1900 */
[C---:B----4-:R-:W-:Y:S01]  /*2da0*/  FFMA R18, R24.reuse, R18, R25 ;  /* 0x0000001218127223 */ /* 0x050fe20000000019 */
[----:B--2---:R-:W-:Y:S02]  /*2db0*/  FFMA R25, R24, R22, R21 ;  /* 0x0000001618197223 */ /* 0x004fe40000000015 */
[----:B------:R-:W2:Y:S01]  /*2dc0*/  LDL R24, [UR17+0x20] ;  /* 0x00002011ff187983 */ /* 0x000ea20008100800 */
[C---:B---3--:R-:W-:Y:S01]  /*2dd0*/  FFMA R21, R16.reuse, R17, R23 ;  /* 0x0000001110157223 */ /* 0x048fe20000000017 */
[C---:B------:R-:W-:Y:S01]  /*2de0*/  FFMA R23, R16.reuse, R19, R18 ;  /* 0x0000001310177223 */ /* 0x040fe20000000012 */
[C---:B------:R-:W-:Y:S01]  /*2df0*/  FFMA R14, R16.reuse, R14, R29 ;  /* 0x0000000e100e7223 */ /* 0x040fe2000000001d */
[----:B------:R-:W-:Y:S01]  /*2e00*/  FFMA R22, R16, R12, R25 ;  /* 0x0000000c10167223 */ /* 0x000fe20000000019 */
[----:B------:R-:W3:Y:S04]  /*2e10*/  LDL.64 R18, [UR17+0x30] ;  /* 0x00003011ff127983 */ /* 0x000ee80008100a00 */
[----:B------:R-:W4:Y:S04]  /*2e20*/  LDG.E R25, desc[UR14][R26.64+0x8] ;  /* 0x0000080e1a197981 */ /* 0x000f28000c1e1900 */
[----:B------:R-:W2:Y:S04]  /*2e30*/  LDL.64 R16, [UR17+0x8] ;  /* 0x00000811ff107983 */ /* 0x000ea80008100a00 */
[----:B------:R-:W2:Y:S04]  /*2e40*/  LDG.E R12, desc[UR14][R26.64+0xc] ;  /* 0x00000c0e1a0c7981 */ /* 0x000ea8000c1e1900 */
[----:B------:R-:W2:Y:S01]  /*2e50*/  LDL R29, [UR17+0x48] ;  /* 0x00004811ff1d7983 */ /* 0x000ea20008100800 */
[----:B------:R-:W-:Y:S01]  /*2e60*/  UIADD3 UR5, UPT, UPT, UR5, 0x4, URZ ;  /* 0x0000000405057890 */ /* 0x000fe2000fffe0ff */
[C---:B----4-:R-:W-:Y:S01]  /*2e70*/  FFMA R15, R25.reuse, R15, R14 ;  /* 0x0000000f190f7223 */ /* 0x050fe2000000000e */
[C---:B---3--:R-:W-:Y:S01]  /*2e80*/  FFMA R18, R25.reuse, R18, R23 ;  /* 0x0000001219127223 */ /* 0x048fe20000000017 */
[C---:B------:R-:W-:Y:S01]  /*2e90*/  FFMA R14, R25.reuse, R13, R22 ;  /* 0x0000000d190e7223 */ /* 0x040fe20000000016 */
[----:B--2---:R-:W-:-:S04]  /*2ea0*/  FFMA R21, R25, R16, R21 ;  /* 0x0000001019157223 */ /* 0x004fc80000000015 */
[C---:B------:R-:W-:Y:S01]  /*2eb0*/  FFMA R23, R12.reuse, R17, R21 ;  /* 0x000000110c177223 */ /* 0x040fe20000000015 */
[C---:B------:R-:W-:Y:S01]  /*2ec0*/  FFMA R25, R12.reuse, R19, R18 ;  /* 0x000000130c197223 */ /* 0x040fe20000000012 */
[C---:B------:R-:W-:Y:S01]  /*2ed0*/  FFMA R22, R12.reuse, R24, R15 ;  /* 0x000000180c167223 */ /* 0x040fe2000000000f */
[----:B------:R-:W-:-:S07]  /*2ee0*/  FFMA R21, R12, R29, R14 ;  /* 0x0000001d0c157223 */ /* 0x000fce000000000e */
.L_x_15:
[----:B------:R-:W-:Y:S05]  /*2ef0*/  BRA.U !UP1, `(.L_x_14) ;  /* 0x0000000109c87547 */ /* 0x000fea000b800000 */
[----:B------:R-:W-:Y:S02]  /*2f00*/  UIADD3 UR16, UPT, UPT, UR16, -0x1, URZ ;  /* 0xffffffff10107890 */ /* 0x000fe4000fffe0ff */
[----:B------:R-:W-:Y:S02]  /*2f10*/  UISETP.NE.AND UP1, UPT, UR19, URZ, UPT ;  /* 0x000000ff1300728c */ /* 0x000fe4000bf25270 */
[----:B------:R-:W-:-:S09]  /*2f20*/  UISETP.NE.AND UP2, UPT, UR16, URZ, UPT ;  /* 0x000000ff1000728c */ /* 0x000fd2000bf45270 */
[----:B------:R-:W-:Y:S05]  /*2f30*/  BRA.U !UP2, `(.L_x_16) ;  /* 0x000000010a787547 */ /* 0x000fea000b800000 */
[----:B------:R-:W0:Y:S01]  /*2f40*/  LDCU.64 UR8, c[0x0][0x3c0] ;  /* 0x00007800ff0877ac */ /* 0x000e220008000a00 */
[----:B------:R-:W1:Y:S01]  /*2f50*/  LDCU.64 UR16, c[0x0][0x3c0] ;  /* 0x00007800ff1077ac */ /* 0x000e620008000a00 */
[----:B------:R-:W-:Y:S02]  /*2f60*/  UIADD3 UR10, UPT, UPT, UR12, UR5, URZ ;  /* 0x000000050c0a7290 */ /* 0x000fe4000fffe0ff */
[----:B------:R-:W-:Y:S02]  /*2f70*/  UIADD3 UR11, UP2, UPT, UR12, UR5, URZ ;  /* 0x000000050c0b7290 */ /* 0x000fe4000ff5e0ff */
[----:B------:R-:W-:Y:S02]  /*2f80*/  ULEA UR20, UR5, UR18, 0x2 ;  /* 0x0000001205147291 */ /* 0x000fe4000f8e10ff */
[----:B0-----:R-:W-:Y:S02]  /*2f90*/  UIMAD.WIDE.U32 UR8, UR10, 0x4, UR8 ;  /* 0x000000040a0878a5 */ /* 0x001fe4000f8e0008 */
[----:B------:R-:W-:-:S05]  /*2fa0*/  UIADD3.X UR10, UPT, UPT, URZ, URZ, URZ, UP2, !UPT ;  /* 0x000000ffff0a7290 */ /* 0x000fca00097fe4ff */
[----:B------:R-:W2:Y:S01]  /*2fb0*/  LDL R24, [UR20+0x14] ;  /* 0x00001414ff187983 */ /* 0x000ea20008100800 */
[----:B-1----:R-:W-:Y:S01]  /*2fc0*/  ULEA UR16, UP2, UR11, UR16, 0x2 ;  /* 0x000000100b107291 */ /* 0x002fe2000f8410ff */
[----:B------:R-:W-:Y:S01]  /*2fd0*/  MOV R19, UR9 ;  /* 0x0000000900137c02 */ /* 0x000fe20008000f00 */
[----:B------:R-:W-:Y:S02]  /*2fe0*/  IMAD.U32 R18, RZ, RZ, UR8 ;  /* 0x00000008ff127e24 */ /* 0x000fe4000f8e00ff */
[----:B------:R-:W-:Y:S01]  /*2ff0*/  ULEA.HI.X UR10, UR11, UR17, UR10, 0x2, UP2 ;  /* 0x000000110b0a7291 */ /* 0x000fe200090f140a */
[----:B------:R-:W3:Y:S01]  /*3000*/  LDL.64 R12, [UR20] ;  /* 0x00000014ff0c7983 */ /* 0x000ee20008100a00 */
[----:B------:R-:W-:-:S03]  /*3010*/  IMAD.U32 R16, RZ, RZ, UR16 ;  /* 0x00000010ff107e24 */ /* 0x000fc6000f8e00ff */
[----:B------:R-:W2:Y:S01]  /*3020*/  LDG.E R19, desc[UR14][R18.64] ;  /* 0x0000000e12137981 */ /* 0x000ea2000c1e1900 */
[----:B------:R-:W-:-:S03]  /*3030*/  IMAD.U32 R17, RZ, RZ, UR10 ;  /* 0x0000000aff117e24 */ /* 0x000fc6000f8e00ff */
[----:B------:R-:W4:Y:S04]  /*3040*/  LDL.64 R14, [UR20+0x28] ;  /* 0x00002814ff0e7983 */ /* 0x000f280008100a00 */
[----:B------:R-:W4:Y:S04]  /*3050*/  LDL R26, [UR20+0x3c] ;  /* 0x00003c14ff1a7983 */ /* 0x000f280008100800 */
[----:B------:R-:W4:Y:S04]  /*3060*/  LDG.E R16, desc[UR14][R16.64+0x4] ;  /* 0x0000040e10107981 */ /* 0x000f28000c1e1900 */
[----:B------:R-:W4:Y:S04]  /*3070*/  LDL R29, [UR20+0x18] ;  /* 0x00001814ff1d7983 */ /* 0x000f280008100800 */
[----:B------:R-:W4:Y:S01]  /*3080*/  LDL R27, [UR20+0x40] ;  /* 0x00004014ff1b7983 */ /* 0x000f220008100800 */
[----:B------:R-:W-:Y:S01]  /*3090*/  UIADD3 UR5, UPT, UPT, UR5, 0x2, URZ ;  /* 0x0000000205057890 */ /* 0x000fe2000fffe0ff */
[C---:B--2---:R-:W-:Y:S01]  /*30a0*/  FFMA R22, R19.reuse, R24, R22 ;  /* 0x0000001813167223 */ /* 0x044fe20000000016 */
[C---:B---3--:R-:W-:Y:S01]  /*30b0*/  FFMA R23, R19.reuse, R12, R23 ;  /* 0x0000000c13177223 */ /* 0x048fe20000000017 */
[C---:B----4-:R-:W-:Y:S01]  /*30c0*/  FFMA R14, R19.reuse, R14, R25 ;  /* 0x0000000e130e7223 */ /* 0x050fe20000000019 */
[----:B------:R-:W-:-:S02]  /*30d0*/  FFMA R26, R19, R26, R21 ;  /* 0x0000001a131a7223 */ /* 0x000fc40000000015 */
[C---:B------:R-:W-:Y:S01]  /*30e0*/  FFMA R23, R16.reuse, R13, R23 ;  /* 0x0000000d10177223 */ /* 0x040fe20000000017 */
[C---:B------:R-:W-:Y:S01]  /*30f0*/  FFMA R25, R16.reuse, R15, R14 ;  /* 0x0000000f10197223 */ /* 0x040fe2000000000e */
[C---:B------:R-:W-:Y:S01]  /*3100*/  FFMA R22, R16.reuse, R29, R22 ;  /* 0x0000001d10167223 */ /* 0x040fe20000000016 */
[----:B------:R-:W-:-:S07]  /*3110*/  FFMA R21, R16, R27, R26 ;  /* 0x0000001b10157223 */ /* 0x000fce000000001a */
.L_x_16:
[----:B------:R-:W-:Y:S05]  /*3120*/  BRA.U !UP1, `(.L_x_14) ;  /* 0x00000001093c7547 */ /* 0x000fea000b800000 */
[----:B------:R-:W0:Y:S01]  /*3130*/  LDCU.64 UR8, c[0x0][0x3c0] ;  /* 0x00007800ff0877ac */ /* 0x000e220008000a00 */
[----:B------:R-:W-:Y:S02]  /*3140*/  UIADD3 UR10, UPT, UPT, UR12, UR5, URZ ;  /* 0x000000050c0a7290 */ /* 0x000fe4000fffe0ff */
[----:B------:R-:W-:-:S09]  /*3150*/  ULEA UR5, UR5, UR18, 0x2 ;  /* 0x0000001205057291 */ /* 0x000fd2000f8e10ff */
[----:B------:R-:W2:Y:S01]  /*3160*/  LDL R14, [UR5] ;  /* 0x00000005ff0e7983 */ /* 0x000ea20008100800 */
[----:B0-----:R-:W-:-:S03]  /*3170*/  UIMAD.WIDE.U32 UR8, UR10, 0x4, UR8 ;  /* 0x000000040a0878a5 */ /* 0x001fc6000f8e0008 */
[----:B------:R-:W3:Y:S04]  /*3180*/  LDL R15, [UR5+0x14] ;  /* 0x00001405ff0f7983 */ /* 0x000ee80008100800 */
[----:B------:R-:W4:Y:S01]  /*3190*/  LDL R16, [UR5+0x28] ;  /* 0x00002805ff107983 */ /* 0x000f220008100800 */
[----:B------:R-:W-:Y:S01]  /*31a0*/  MOV R12, UR8 ;  /* 0x00000008000c7c02 */ /* 0x000fe20008000f00 */
[----:B------:R-:W-:Y:S02]  /*31b0*/  IMAD.U32 R13, RZ, RZ, UR9 ;  /* 0x00000009ff0d7e24 */ /* 0x000fe4000f8e00ff */
[----:B------:R-:W4:Y:S04]  /*31c0*/  LDL R18, [UR5+0x3c] ;  /* 0x00003c05ff127983 */ /* 0x000f280008100800 */
[----:B------:R-:W2:Y:S02]  /*31d0*/  LDG.E R12, desc[UR14][R12.64] ;  /* 0x0000000e0c0c7981 */ /* 0x000ea4000c1e1900 */
[C---:B--2---:R-:W-:Y:S01]  /*31e0*/  FFMA R23, R12.reuse, R14, R23 ;  /* 0x0000000e0c177223 */ /* 0x044fe20000000017 */
[C---:B---3--:R-:W-:Y:S01]  /*31f0*/  FFMA R22, R12.reuse, R15, R22 ;  /* 0x0000000f0c167223 */ /* 0x048fe20000000016 */
[C---:B----4-:R-:W-:Y:S01]  /*3200*/  FFMA R25, R12.reuse, R16, R25 ;  /* 0x000000100c197223 */ /* 0x050fe20000000019 */
[----:B------:R-:W-:-:S07]  /*3210*/  FFMA R21, R12, R18, R21 ;  /* 0x000000120c157223 */ /* 0x000fce0000000015 */
.L_x_14:
[CC--:B-----5:R-:W-:Y:S01]  /*3220*/  FMUL R14, R20.reuse, R23.reuse ;  /* 0x00000017140e7220 */ /* 0x0e0fe20000400000 */
[-C--:B------:R-:W-:Y:S01]  /*3230*/  FMUL R18, R20, R22.reuse ;  /* 0x0000001614127220 */ /* 0x080fe20000400000 */
[C---:B------:R-:W-:Y:S01]  /*3240*/  FMUL R12, R11.reuse, R23 ;  /* 0x000000170b0c7220 */ /* 0x040fe20000400000 */
[----:B------:R-:W-:Y:S01]  /*3250*/  FMUL R16, R11, -R22 ;  /* 0x800000160b107220 */ /* 0x000fe20000400000 */
[-C--:B------:R-:W-:Y:S01]  /*3260*/  FMUL R13, R14, R21.reuse ;  /* 0x000000150e0d7220 */ /* 0x080fe20000400000 */
[-C--:B------:R-:W-:Y:S01]  /*3270*/  FMUL R15, R18, R21.reuse ;  /* 0x00000015120f7220 */ /* 0x080fe20000400000 */
[----:B------:R-:W-:Y:S01]  /*3280*/  FMUL R20, R20, R21 ;  /* 0x0000001514147220 */ /* 0x000fe20000400000 */
[----:B------:R-:W-:Y:S01]  /*3290*/  UISETP.GE.U32.AND UP1, UPT, UR21, 0x3, UPT ;  /* 0x000000031500788c */ /* 0x000fe2000bf26070 */
[-C--:B------:R-:W-:Y:S01]  /*32a0*/  FFMA R12, R12, R25.reuse, R13 ;  /* 0x000000190c0c7223 */ /* 0x080fe2000000000d */
[-C--:B------:R-:W-:Y:S01]  /*32b0*/  FFMA R15, R16, R25.reuse, -R15 ;  /* 0x00000019100f7223 */ /* 0x080fe2000000080f */
[----:B------:R-:W-:Y:S01]  /*32c0*/  FADD R22, -R23, R22 ;  /* 0x0000001617167221 */ /* 0x000fe20000000100 */
[----:B------:R-:W-:Y:S01]  /*32d0*/  FFMA R20, R11, R25, R20 ;  /* 0x000000190b147223 */ /* 0x000fe20000000014 */
[----:B------:R-:W-:Y:S01]  /*32e0*/  UMOV UR5, URZ ;  /* 0x000000ff00057c82 */ /* 0x000fe20008000000 */
[----:B------:R-:W-:-:S04]  /*32f0*/  FADD R15, R12, -R15 ;  /* 0x8000000f0c0f7221 */ /* 0x000fc80000000000 */
[----:B------:R-:W-:-:S04]  /*3300*/  FFMA R11, |R20|, -R22, R15 ;  /* 0x80000016140b7223 */ /* 0x000fc8000000020f */
[----:B------:R-:W-:Y:S01]  /*3310*/  FMUL R11, R11, 0.5 ;  /* 0x3f0000000b0b7820 */ /* 0x000fe20000400000 */
[----:B------:R-:W-:Y:S06]  /*3320*/  BRA.U !UP1, `(.L_x_17) ;  /* 0x0000000909b47547 */ /* 0x000fec000b800000 */
[----:B------:R-:W0:Y:S01]  /*3330*/  LDC.64 R14, c[0x0][0x3e0] ;  /* 0x0000f800ff0e7b82 */ /* 0x000e220000000a00 */
[----:B------:R-:W-:Y:S01]  /*3340*/  ISETP.GE.AND P0, PT, R4, 0x1, PT ;  /* 0x000000010400780c */ /* 0x000fe20003f06270 */
[----:B------:R-:W1:Y:S01]  /*3350*/  LDCU UR21, c[0x0][0x3e8] ;  /* 0x00007d00ff1577ac */ /* 0x000e620008000800 */
[----:B------:R-:W2:Y:S05]  /*3360*/  LDCU.64 UR22, c[0x0][0x3c0] ;  /* 0x00007800ff1677ac */ /* 0x000eaa0008000a00 */
[----:B------:R-:W3:Y:S01]  /*3370*/  LDC.64 R12, c[0x0][0x3d8] ;  /* 0x0000f600ff0c7b82 */ /* 0x000ee20000000a00 */
[----:B------:R-:W4:Y:S01]  /*3380*/  LDCU UR13, c[0x0][0x3cc] ;  /* 0x00007980ff0d77ac */ /* 0x000f220008000800 */
[----:B------:R-:W0:Y:S06]  /*3390*/  LDCU.64 UR26, c[0x0][0x3e0] ;  /* 0x00007c00ff1a77ac */ /* 0x000e2c0008000a00 */
[----:B------:R-:W0:Y:S01]  /*33a0*/  LDC.64 R22, c[0x0][0x380] ;  /* 0x0000e000ff167b82 */ /* 0x000e220000000a00 */
[----:B------:R-:W0:Y:S01]  /*33b0*/  LDCU.64 UR24, c[0x0][0x3d8] ;  /* 0x00007b00ff1877ac */ /* 0x000e220008000a00 */
[----:B------:R-:W-:-:S05]  /*33c0*/  UMOV UR5, URZ ;  /* 0x000000ff00057c82 */ /* 0x000fca0008000000 */
.L_x_26:
[----:B------:R-:W-:Y:S01]  /*33d0*/  USHF.L.U32 UR9, UR5, 0x3, URZ ;  /* 0x0000000305097899 */ /* 0x000fe200080006ff */
[C---:B01----:R-:W-:Y:S01]  /*33e0*/  VIADD R21, R2.reuse, 0x3 ;  /* 0x0000000302157836 */ /* 0x043fe20000000000 */
[----:B----4-:R-:W-:Y:S02]  /*33f0*/  UIMAD UR8, UR5, UR13, UR4 ;  /* 0x0000000d050872a4 */ /* 0x010fe4000f8e0204 */
[----:B------:R-:W-:Y:S02]  /*3400*/  USHF.R.S32.HI UR12, URZ, 0x1f, UR9 ;  /* 0x0000001fff0c7899 */ /* 0x000fe40008011409 */
[----:B------:R-:W-:Y:S02]  /*3410*/  IADD3 R21, PT, PT, R21, UR9, RZ ;  /* 0x0000000915157c10 */ /* 0x000fe4000fffe0ff */
[----:B------:R-:W-:-:S03]  /*3420*/  IADD3 R16, P1, PT, R2, UR9, RZ ;  /* 0x0000000902107c10 */ /* 0x000fc6000ff3e0ff */
[----:B---3--:R-:W-:Y:S01]  /*3430*/  IMAD.WIDE R20, R21, 0x4, R12 ;  /* 0x0000000415147825 */ /* 0x008fe200078e020c */
[----:B------:R-:W-:Y:S02]  /*3440*/  IADD3.X R17, PT, PT, R3, UR12, RZ, P1, !PT ;  /* 0x0000000c03117c10 */ /* 0x000fe40008ffe4ff */
[C---:B0-----:R-:W-:Y:S02]  /*3450*/  LEA R18, P1, R16.reuse, UR24, 0x2 ;  /* 0x0000001810127c11 */ /* 0x041fe4000f8210ff */
[----:B------:R-:W3:Y:S02]  /*3460*/  LDG.E R24, desc[UR14][R20.64] ;  /* 0x0000000e14187981 */ /* 0x000ee4000c1e1900 */
[----:B------:R-:W-:Y:S01]  /*3470*/  LEA.HI.X R19, R16, UR25, R17, 0x2, P1 ;  /* 0x0000001910137c11 */ /* 0x000fe200088f1411 */
[----:B--2---:R-:W-:-:S04]  /*3480*/  UIMAD.WIDE.U32 UR10, UR8, 0x4, UR22 ;  /* 0x00000004080a78a5 */ /* 0x004fc8000f8e0016 */
[----:B------:R-:W2:Y:S02]  /*3490*/  LDG.E R18, desc[UR14][R18.64+-0x4] ;  /* 0xfffffc0e12127981 */ /* 0x000ea4000c1e1900 */
[----:B------:R-:W-:Y:S02]  /*34a0*/  IMAD.U32 R16, RZ, RZ, UR10 ;  /* 0x0000000aff107e24 */ /* 0x000fe4000f8e00ff */
[----:B------:R-:W-:-:S05]  /*34b0*/  IMAD.U32 R17, RZ, RZ, UR11 ;  /* 0x0000000bff117e24 */ /* 0x000fca000f8e00ff */
[----:B------:R0:W4:Y:S01]  /*34c0*/  LDG.E R25, desc[UR14][R16.64] ;  /* 0x0000000e10197981 */ /* 0x000122000c1e1900 */
[----:B------:R-:W-:Y:S01]  /*34d0*/  VIADD R26, R5, 0x3 ;  /* 0x00000003051a7836 */ /* 0x000fe20000000000 */
[----:B------:R-:W-:Y:S01]  /*34e0*/  UIADD3 UR16, UPT, UPT, UR9, 0x8, URZ ;  /* 0x0000000809107890 */ /* 0x000fe2000fffe0ff */
[----:B------:R-:W-:Y:S03]  /*34f0*/  BSSY.RECONVERGENT B0, `(.L_x_18) ;  /* 0x000001b000007945 */ /* 0x000fe60003800200 */
[----:B------:R-:W-:Y:S01]  /*3500*/  USHF.R.S32.HI UR17, URZ, 0x1f, UR16 ;  /* 0x0000001fff117899 */ /* 0x000fe20008011410 */
[----:B0-----:R-:W-:-:S05]  /*3510*/  IADD3 R17, PT, PT, R26, UR9, RZ ;  /* 0x000000091a117c10 */ /* 0x001fca000fffe0ff */
[----:B------:R-:W-:Y:S01]  /*3520*/  IMAD.WIDE R16, R17, 0x4, R14 ;  /* 0x0000000411107825 */ /* 0x000fe200078e020e */
[----:B---3--:R-:W-:-:S05]  /*3530*/  IADD3 R27, PT, PT, R24, -0x1, RZ ;  /* 0xffffffff181b7810 */ /* 0x008fca0007ffe0ff */
[----:B--2---:R-:W-:-:S04]  /*3540*/  IMAD R27, R27, UR13, R18 ;  /* 0x0000000d1b1b7c24 */ /* 0x004fc8000f8e0212 */
[----:B------:R-:W-:-:S04]  /*3550*/  VIADD R27, R27, 0xffffffff ;  /* 0xffffffff1b1b7836 */ /* 0x000fc80000000000 */
[----:B-1----:R-:W-:Y:S02]  /*3560*/  IMAD R27, R27, UR21, R6 ;  /* 0x000000151b1b7c24 */ /* 0x002fe4000f8e0206 */
[----:B----4-:R-:W-:Y:S02]  /*3570*/  FMUL R24, R10, -R25 ;  /* 0x800000190a187220 */ /* 0x010fe40000400000 */
[----:B------:R-:W-:-:S04]  /*3580*/  IMAD.WIDE R18, R27, 0x4, R22 ;  /* 0x000000041b127825 */ /* 0x000fc800078e0216 */
[----:B------:R-:W-:-:S05]  /*3590*/  FMUL R29, R11, R24 ;  /* 0x000000180b1d7220 */ /* 0x000fca0000400000 */
[----:B------:R0:W-:Y:S01]  /*35a0*/  REDG.E.ADD.F32.FTZ.RN.STRONG.GPU desc[UR14][R18.64], R29 ;  /* 0x0000001d120079a6 */ /* 0x0001e2000c12f30e */
[----:B------:R-:W-:Y:S05]  /*35b0*/  @!P0 BRA `(.L_x_19) ;  /* 0x0000000000388947 */ /* 0x000fea0003800000 */
[----:B0-----:R-:W-:-:S04]  /*35c0*/  IADD3 R19, P0, PT, R5, UR9, RZ ;  /* 0x0000000905137c10 */ /* 0x001fc8000ff1e0ff */
[----:B------:R-:W-:Y:S02]  /*35d0*/  LEA.HI.X.SX32 R24, R5, UR12, 0x1, P0 ;  /* 0x0000000c05187c11 */ /* 0x000fe400080f0eff */
[----:B------:R-:W-:-:S04]  /*35e0*/  LEA R18, P0, R19, UR26, 0x2 ;  /* 0x0000001a13127c11 */ /* 0x000fc8000f8010ff */
[----:B------:R-:W-:Y:S02]  /*35f0*/  LEA.HI.X R19, R19, UR27, R24, 0x2, P0 ;  /* 0x0000001b13137c11 */ /* 0x000fe400080f1418 */
[----:B------:R-:W2:Y:S04]  /*3600*/  LDG.E R24, desc[UR14][R16.64] ;  /* 0x0000000e10187981 */ /* 0x000ea8000c1e1900 */
[----:B------:R-:W3:Y:S01]  /*3610*/  LDG.E R18, desc[UR14][R18.64+-0x4] ;  /* 0xfffffc0e12127981 */ /* 0x000ee2000c1e1900 */
[----:B------:R-:W-:Y:S01]  /*3620*/  FMUL R26, R10, R25 ;  /* 0x000000190a1a7220 */ /* 0x000fe20000400000 */
[----:B--2---:R-:W-:-:S04]  /*3630*/  VIADD R27, R24, 0xffffffff ;  /* 0xffffffff181b7836 */ /* 0x004fc80000000000 */
[----:B---3--:R-:W-:-:S04]  /*3640*/  IMAD R27, R27, UR13, R18 ;  /* 0x0000000d1b1b7c24 */ /* 0x008fc8000f8e0212 */
[----:B------:R-:W-:Y:S02]  /*3650*/  VIADD R24, R27, 0xffffffff ;  /* 0xffffffff1b187836 */ /* 0x000fe40000000000 */
[----:B------:R-:W-:Y:S02]  /*3660*/  FMUL R27, R11, R26 ;  /* 0x0000001a0b1b7220 */ /* 0x000fe40000400000 */
[----:B------:R-:W-:-:S04]  /*3670*/  IMAD R25, R24, UR21, R7 ;  /* 0x0000001518197c24 */ /* 0x000fc8000f8e0207 */
[----:B------:R-:W-:-:S05]  /*3680*/  IMAD.WIDE R24, R25, 0x4, R22 ;  /* 0x0000000419187825 */ /* 0x000fca00078e0216 */
[----:B------:R1:W-:Y:S02]  /*3690*/  REDG.E.ADD.F32.FTZ.RN.STRONG.GPU desc[UR14][R24.64], R27 ;  /* 0x0000001b180079a6 */ /* 0x0003e4000c12f30e */
.L_x_19:
[----:B------:R-:W-:Y:S05]  /*36a0*/  BSYNC.RECONVERGENT B0 ;  /* 0x0000000000007941 */ /* 0x000fea0003800200 */
.L_x_18:
[----:B0-----:R-:W-:Y:S01]  /*36b0*/  IADD3 R18, P0, PT, R2, UR16, RZ ;  /* 0x0000001002127c10 */ /* 0x001fe2000ff1e0ff */
[----:B------:R-:W-:Y:S01]  /*36c0*/  UIADD3 UR8, UPT, UPT, UR8, UR13, URZ ;  /* 0x0000000d08087290 */ /* 0x000fe2000fffe0ff */
[----:B------:R-:W2:Y:S02]  /*36d0*/  LDG.E R26, desc[UR14][R20.64+0x20] ;  /* 0x0000200e141a7981 */ /* 0x000ea4000c1e1900 */
[----:B------:R-:W-:Y:S02]  /*36e0*/  IADD3.X R19, PT, PT, R3, UR17, RZ, P0, !PT ;  /* 0x0000001103137c10 */ /* 0x000fe400087fe4ff */
[----:B-1----:R-:W-:-:S04]  /*36f0*/  LEA R24, P0, R18, UR24, 0x2 ;  /* 0x0000001812187c11 */ /* 0x002fc8000f8010ff */
[----:B------:R-:W-:Y:S01]  /*3700*/  LEA.HI.X R25, R18, UR25, R19, 0x2, P0 ;  /* 0x0000001912197c11 */ /* 0x000fe200080f1413 */
[----:B------:R-:W-:-:S04]  /*3710*/  UIMAD.WIDE.U32 UR10, UR8, 0x4, UR22 ;  /* 0x00000004080a78a5 */ /* 0x000fc8000f8e0016 */
[----:B------:R-:W3:Y:S02]  /*3720*/  LDG.E R24, desc[UR14][R24.64+-0x4] ;  /* 0xfffffc0e18187981 */ /* 0x000ee4000c1e1900 */
[----:B------:R-:W-:Y:S01]  /*3730*/  MOV R18, UR10 ;  /* 0x0000000a00127c02 */ /* 0x000fe20008000f00 */
[----:B------:R-:W-:-:S05]  /*3740*/  IMAD.U32 R19, RZ, RZ, UR11 ;  /* 0x0000000bff137e24 */ /* 0x000fca000f8e00ff */
[----:B------:R-:W4:Y:S01]  /*3750*/  LDG.E R27, desc[UR14][R18.64] ;  /* 0x0000000e121b7981 */ /* 0x000f22000c1e1900 */
[----:B------:R-:W-:Y:S01]  /*3760*/  ISETP.GE.AND P0, PT, R4, 0x1, PT ;  /* 0x000000010400780c */ /* 0x000fe20003f06270 */
[----:B------:R-:W-:Y:S01]  /*3770*/  UIADD3 UR12, UPT, UPT, UR9, 0x10, URZ ;  /* 0x00000010090c7890 */ /* 0x000fe2000fffe0ff */
[----:B------:R-:W-:Y:S03]  /*3780*/  BSSY.RECONVERGENT B0, `(.L_x_20) ;  /* 0x0000019000007945 */ /* 0x000fe60003800200 */
[----:B------:R-:W-:Y:S01]  /*3790*/  USHF.R.S32.HI UR20, URZ, 0x1f, UR12 ;  /* 0x0000001fff147899 */ /* 0x000fe2000801140c */
[----:B--2---:R-:W-:-:S04]  /*37a0*/  VIADD R29, R26, 0xffffffff ;  /* 0xffffffff1a1d7836 */ /* 0x004fc80000000000 */
[----:B---3--:R-:W-:-:S05]  /*37b0*/  IMAD R29, R29, UR13, R24 ;  /* 0x0000000d1d1d7c24 */ /* 0x008fca000f8e0218 */
[----:B------:R-:W-:Y:S01]  /*37c0*/  IADD3 R29, PT, PT, R29, -0x1, RZ ;  /* 0xffffffff1d1d7810 */ /* 0x000fe20007ffe0ff */
[----:B----4-:R-:W-:-:S04]  /*37d0*/  FMUL R26, R10, -R27 ;  /* 0x8000001b0a1a7220 */ /* 0x010fc80000400000 */
[----:B------:R-:W-:Y:S02]  /*37e0*/  IMAD R29, R29, UR21, R6 ;  /* 0x000000151d1d7c24 */ /* 0x000fe4000f8e0206 */
[----:B------:R-:W-:Y:S02]  /*37f0*/  FMUL R26, R11, R26 ;  /* 0x0000001a0b1a7220 */ /* 0x000fe40000400000 */
[----:B------:R-:W-:-:S05]  /*3800*/  IMAD.WIDE R24, R29, 0x4, R22 ;  /* 0x000000041d187825 */ /* 0x000fca00078e0216 */
[----:B------:R0:W-:Y:S01]  /*3810*/  REDG.E.ADD.F32.FTZ.RN.STRONG.GPU desc[UR14][R24.64], R26 ;  /* 0x0000001a180079a6 */ /* 0x0001e2000c12f30e */
[----:B------:R-:W-:Y:S05]  /*3820*/  @!P0 BRA `(.L_x_21) ;  /* 0x0000000000388947 */ /* 0x000fea0003800000 */
[----:B------:R-:W-:-:S04]  /*3830*/  IADD3 R19, P1, PT, R5, UR16, RZ ;  /* 0x0000001005137c10 */ /* 0x000fc8000ff3e0ff */
[----:B0-----:R-:W-:Y:S02]  /*3840*/  LEA.HI.X.SX32 R24, R5, UR17, 0x1, P1 ;  /* 0x0000001105187c11 */ /* 0x001fe400088f0eff */
[----:B------:R-:W-:-:S04]  /*3850*/  LEA R18, P1, R19, UR26, 0x2 ;  /* 0x0000001a13127c11 */ /* 0x000fc8000f8210ff */
[----:B------:R-:W-:Y:S02]  /*3860*/  LEA.HI.X R19, R19, UR27, R24, 0x2, P1 ;  /* 0x0000001b13137c11 */ /* 0x000fe400088f1418 */
[----:B------:R-:W2:Y:S04]  /*3870*/  LDG.E R24, desc[UR14][R16.64+0x20] ;  /* 0x0000200e10187981 */ /* 0x000ea8000c1e1900 */
[----:B------:R-:W3:Y:S01]  /*3880*/  LDG.E R18, desc[UR14][R18.64+-0x4] ;  /* 0xfffffc0e12127981 */ /* 0x000ee2000c1e1900 */
[----:B------:R-:W-:-:S04]  /*3890*/  FMUL R26, R10, R27 ;  /* 0x0000001b0a1a7220 */ /* 0x000fc80000400000 */
[----:B------:R-:W-:Y:S01]  /*38a0*/  FMUL R27, R11, R26 ;  /* 0x0000001a0b1b7220 */ /* 0x000fe20000400000 */
[----:B--2---:R-:W-:-:S04]  /*38b0*/  VIADD R25, R24, 0xffffffff ;  /* 0xffffffff18197836 */ /* 0x004fc80000000000 */
[----:B---3--:R-:W-:-:S04]  /*38c0*/  IMAD R25, R25, UR13, R18 ;  /* 0x0000000d19197c24 */ /* 0x008fc8000f8e0212 */
[----:B------:R-:W-:-:S04]  /*38d0*/  VIADD R24, R25, 0xffffffff ;  /* 0xffffffff19187836 */ /* 0x000fc80000000000 */
[----:B------:R-:W-:-:S04]  /*38e0*/  IMAD R25, R24, UR21, R7 ;  /* 0x0000001518197c24 */ /* 0x000fc8000f8e0207 */
[----:B------:R-:W-:-:S05]  /*38f0*/  IMAD.WIDE R24, R25, 0x4, R22 ;  /* 0x0000000419187825 */ /* 0x000fca00078e0216 */
[----:B------:R1:W-:Y:S02]  /*3900*/  REDG.E.ADD.F32.FTZ.RN.STRONG.GPU desc[UR14][R24.64], R27 ;  /* 0x0000001b180079a6 */ /* 0x0003e4000c12f30e */
.L_x_21:
[----:B------:R-:W-:Y:S05]  /*3910*/  BSYNC.RECONVERGENT B0 ;  /* 0x0000000000007941 */ /* 0x000fea0003800200 */
.L_x_20:
[----:B------:R-:W-:Y:S01]  /*3920*/  IADD3 R18, P1, PT, R2, UR12, RZ ;  /* 0x0000000c02127c10 */ /* 0x000fe2000ff3e0ff */
[----:B------:R-:W-:Y:S01]  /*3930*/  UIADD3 UR8, UPT, UPT, UR8, UR13, URZ ;  /* 0x0000000d08087290 */ /* 0x000fe2000fffe0ff */
[----:B0-----:R-:W2:Y:S02]  /*3940*/  LDG.E R26, desc[UR14][R20.64+0x40] ;  /* 0x0000400e141a7981 */ /* 0x001ea4000c1e1900 */
        /* <DEDUP_REMOVED lines=34> */
.L_x_23:
[----:B------:R-:W-:Y:S05]  /*3b70*/  BSYNC.RECONVERGENT B0 ;  /* 0x0000000000007941 */ /* 0x000fea0003800200 */
.L_x_22:
[----:B------:R-:W-:Y:S01]  /*3b80*/  IADD3 R19, P1, PT, R2, UR10, RZ ;  /* 0x0000000a02137c10 */ /* 0x000fe2000ff3e0ff */
[----:B------:R-:W2:Y:S03]  /*3b90*/  LDG.E R20, desc[UR14][R20.64+0x60] ;  /* 0x0000600e14147981 */ /* 0x000ea6000c1e1900 */
[----:B01----:R-:W-:Y:S02]  /*3ba0*/  IADD3.X R24, PT, PT, R3, UR11, RZ, P1, !PT ;  /* 0x0000000b03187c10 */ /* 0x003fe40008ffe4ff */
[----:B------:R-:W-:Y:S01]  /*3bb0*/  LEA R18, P1, R19, UR24, 0x2 ;  /* 0x0000001813127c11 */ /* 0x000fe2000f8210ff */
[----:B------:R-:W-:-:S03]  /*3bc0*/  UIADD3 UR8, UPT, UPT, UR8, UR13, URZ ;  /* 0x0000000d08087290 */ /* 0x000fc6000fffe0ff */
[----:B------:R-:W-:Y:S01]  /*3bd0*/  LEA.HI.X R19, R19, UR25, R24, 0x2, P1 ;  /* 0x0000001913137c11 */ /* 0x000fe200088f1418 */
[----:B------:R-:W-:-:S04]  /*3be0*/  UIMAD.WIDE.U32 UR8, UR8, 0x4, UR22 ;  /* 0x00000004080878a5 */ /* 0x000fc8000f8e0016 */
[----:B------:R-:W3:Y:S02]  /*3bf0*/  LDG.E R18, desc[UR14][R18.64+-0x4] ;  /* 0xfffffc0e12127981 */ /* 0x000ee4000c1e1900 */
[----:B------:R-:W-:Y:S01]  /*3c00*/  IMAD.U32 R25, RZ, RZ, UR9 ;  /* 0x00000009ff197e24 */ /* 0x000fe2000f8e00ff */
[----:B------:R-:W-:-:S05]  /*3c10*/  MOV R24, UR8 ;  /* 0x0000000800187c02 */ /* 0x000fca0008000f00 */
[----:B------:R-:W4:Y:S01]  /*3c20*/  LDG.E R25, desc[UR14][R24.64] ;  /* 0x0000000e18197981 */ /* 0x000f22000c1e1900 */
[----:B------:R-:W-:Y:S01]  /*3c30*/  UIADD3 UR5, UPT, UPT, UR5, 0x4, URZ ;  /* 0x0000000405057890 */ /* 0x000fe2000fffe0ff */
[----:B------:R-:W-:Y:S03]  /*3c40*/  BSSY.RECONVERGENT B0, `(.L_x_24) ;  /* 0x0000019000007945 */ /* 0x000fe60003800200 */
[----:B------:R-:W-:Y:S01]  /*3c50*/  UISETP.NE.AND UP1, UPT, UR5, UR7, UPT ;  /* 0x000000070500728c */ /* 0x000fe2000bf25270 */
[----:B--2---:R-:W-:-:S04]  /*3c60*/  VIADD R27, R20, 0xffffffff ;  /* 0xffffffff141b7836 */ /* 0x004fc80000000000 */
[----:B---3--:R-:W-:-:S05]  /*3c70*/  IMAD R27, R27, UR13, R18 ;  /* 0x0000000d1b1b7c24 */ /* 0x008fca000f8e0212 */
[----:B------:R-:W-:Y:S01]  /*3c80*/  IADD3 R27, PT, PT, R27, -0x1, RZ ;  /* 0xffffffff1b1b7810 */ /* 0x000fe20007ffe0ff */
[----:B----4-:R-:W-:-:S04]  /*3c90*/  FMUL R26, R10, -R25 ;  /* 0x800000190a1a7220 */ /* 0x010fc80000400000 */
[----:B------:R-:W-:-:S04]  /*3ca0*/  IMAD R27, R27, UR21, R6 ;  /* 0x000000151b1b7c24 */ /* 0x000fc8000f8e0206 */
[----:B------:R-:W-:-:S04]  /*3cb0*/  IMAD.WIDE R20, R27, 0x4, R22 ;  /* 0x000000041b147825 */ /* 0x000fc800078e0216 */
[----:B------:R-:W-:-:S05]  /*3cc0*/  FMUL R27, R11, R26 ;  /* 0x0000001a0b1b7220 */ /* 0x000fca0000400000 */
[----:B------:R0:W-:Y:S01]  /*3cd0*/  REDG.E.ADD.F32.FTZ.RN.STRONG.GPU desc[UR14][R20.64], R27 ;  /* 0x0000001b140079a6 */ /* 0x0001e2000c12f30e */
[----:B------:R-:W-:Y:S05]  /*3ce0*/  @!P0 BRA `(.L_x_25) ;  /* 0x0000000000388947 */ /* 0x000fea0003800000 */
[C---:B------:R-:W-:Y:S01]  /*3cf0*/  IADD3 R19, P1, PT, R5.reuse, UR10, RZ ;  /* 0x0000000a05137c10 */ /* 0x040fe2000ff3e0ff */
[----:B------:R-:W2:Y:S03]  /*3d00*/  LDG.E R16, desc[UR14][R16.64+0x60] ;  /* 0x0000600e10107981 */ /* 0x000ea6000c1e1900 */
[----:B0-----:R-:W-:Y:S02]  /*3d10*/  LEA.HI.X.SX32 R20, R5, UR11, 0x1, P1 ;  /* 0x0000000b05147c11 */ /* 0x001fe400088f0eff */
[----:B------:R-:W-:-:S04]  /*3d20*/  LEA R18, P1, R19, UR26, 0x2 ;  /* 0x0000001a13127c11 */ /* 0x000fc8000f8210ff */
[----:B------:R-:W-:-:S05]  /*3d30*/  LEA.HI.X R19, R19, UR27, R20, 0x2, P1 ;  /* 0x0000001b13137c11 */ /* 0x000fca00088f1414 */
        /* <DEDUP_REMOVED lines=9> */
.L_x_25:
[----:B------:R-:W-:Y:S05]  /*3dd0*/  BSYNC.RECONVERGENT B0 ;  /* 0x0000000000007941 */ /* 0x000fea0003800200 */
.L_x_24:
[----:B------:R-:W-:Y:S05]  /*3de0*/  BRA.U UP1, `(.L_x_26) ;  /* 0xfffffff501787547 */ /* 0x000fea000b83ffff */
[----:B------:R-:W-:-:S05]  /*3df0*/  UMOV UR5, UR7 ;  /* 0x0000000700057c82 */ /* 0x000fca0008000000 */
.L_x_17:
[----:B------:R-:W2:Y:S02]  /*3e00*/  LDCU UR8, c[0x0][0x3cc] ;  /* 0x00007980ff0877ac */ /* 0x000ea40008000800 */
[----:B--2---:R-:W-:-:S04]  /*3e10*/  ULOP3.LUT UR8, UR8, 0x3, URZ, 0xc0, !UPT ;  /* 0x0000000308087892 */ /* 0x004fc8000f8ec0ff */
[----:B------:R-:W-:-:S09]  /*3e20*/  UISETP.NE.AND UP1, UPT, UR8, URZ, UPT ;  /* 0x000000ff0800728c */ /* 0x000fd2000bf25270 */
[----:B------:R-:W-:Y:S05]  /*3e30*/  BRA.U !UP1, `(.L_x_27) ;  /* 0x0000000909587547 */ /* 0x000fea000b800000 */
[----:B------:R-:W-:-:S04]  /*3e40*/  UIADD3 UR8, UPT, UPT, UR8, -0x1, URZ ;  /* 0xffffffff08087890 */ /* 0x000fc8000fffe0ff */
[----:B------:R-:W-:-:S09]  /*3e50*/  UISETP.NE.AND UP1, UPT, UR8, URZ, UPT ;  /* 0x000000ff0800728c */ /* 0x000fd2000bf25270 */
[----:B------:R-:W-:Y:S05]  /*3e60*/  BRA.U !UP1, `(.L_x_28) ;  /* 0x0000000509747547 */ /* 0x000fea000b800000 */
[----:B------:R-:W2:Y:S01]  /*3e70*/  LDC.64 R16, c[0x0][0x3d8] ;  /* 0x0000f600ff107b82 */ /* 0x000ea20000000a00 */
[----:B------:R-:W3:Y:S01]  /*3e80*/  LDCU.64 UR20, c[0x0][0x3d8] ;  /* 0x00007b00ff1477ac */ /* 0x000ee20008000a00 */
[C---:B------:R-:W-:Y:S01]  /*3e90*/  IADD3 R13, PT, PT, R2.reuse, 0x3, RZ ;  /* 0x00000003020d7810 */ /* 0x040fe20007ffe0ff */
[----:B------:R-:W4:Y:S01]  /*3ea0*/  LDCU.64 UR8, c[0x0][0x3c0] ;  /* 0x00007800ff0877ac */ /* 0x000f220008000a00 */
[----:B------:R-:W-:Y:S02]  /*3eb0*/  USHF.L.U32 UR11, UR5, 0x3, URZ ;  /* 0x00000003050b7899 */ /* 0x000fe400080006ff */
[----:B------:R-:W-:Y:S02]  /*3ec0*/  UIMAD UR10, UR5, UR13, UR4 ;  /* 0x0000000d050a72a4 */ /* 0x000fe4000f8e0204 */
[----:B------:R-:W-:Y:S02]  /*3ed0*/  USHF.R.S32.HI UR12, URZ, 0x1f, UR11 ;  /* 0x0000001fff0c7899 */ /* 0x000fe4000801140b */
[----:B------:R-:W-:Y:S01]  /*3ee0*/  IADD3 R12, P0, PT, R2, UR11, RZ ;  /* 0x0000000b020c7c10 */ /* 0x000fe2000ff1e0ff */
[----:B------:R-:W-:Y:S01]  /*3ef0*/  VIADD R13, R13, UR11 ;  /* 0x0000000b0d0d7c36 */ /* 0x000fe20008000000 */
[----:B------:R-:W5:Y:S02]  /*3f00*/  LDCU UR22, c[0x0][0x3e8] ;  /* 0x00007d00ff1677ac */ /* 0x000f640008000800 */
[----:B------:R-:W-:-:S02]  /*3f10*/  IADD3.X R15, PT, PT, R3, UR12, RZ, P0, !PT ;  /* 0x0000000c030f7c10 */ /* 0x000fc400087fe4ff */
[----:B---3--:R-:W-:Y:S01]  /*3f20*/  LEA R18, P0, R12, UR20, 0x2 ;  /* 0x000000140c127c11 */ /* 0x008fe2000f8010ff */
[----:B--2---:R-:W-:-:S03]  /*3f30*/  IMAD.WIDE R16, R13, 0x4, R16 ;  /* 0x000000040d107825 */ /* 0x004fc600078e0210 */
[----:B------:R-:W-:Y:S01]  /*3f40*/  LEA.HI.X R19, R12, UR21, R15, 0x2, P0 ;  /* 0x000000150c137c11 */ /* 0x000fe200080f140f */
[----:B----4-:R-:W-:Y:S01]  /*3f50*/  UIMAD.WIDE.U32 UR8, UR10, 0x4, UR8 ;  /* 0x000000040a0878a5 */ /* 0x010fe2000f8e0008 */
[----:B------:R-:W2:Y:S01]  /*3f60*/  LDC.64 R12, c[0x0][0x380] ;  /* 0x0000e000ff0c7b82 */ /* 0x000ea20000000a00 */
[----:B------:R-:W3:Y:S04]  /*3f70*/  LDG.E R14, desc[UR14][R16.64] ;  /* 0x0000000e100e7981 */ /* 0x000ee8000c1e1900 */
[----:B01----:R-:W-:Y:S01]  /*3f80*/  MOV R21, UR9 ;  /* 0x0000000900157c02 */ /* 0x003fe20008000f00 */
[----:B------:R-:W4:Y:S01]  /*3f90*/  LDG.E R18, desc[UR14][R18.64+-0x4] ;  /* 0xfffffc0e12127981 */ /* 0x000f22000c1e1900 */
[----:B------:R-:W-:-:S05]  /*3fa0*/  IMAD.U32 R20, RZ, RZ, UR8 ;  /* 0x00000008ff147e24 */ /* 0x000fca000f8e00ff */
[----:B------:R-:W5:Y:S01]  /*3fb0*/  LDG.E R21, desc[UR14][R20.64] ;  /* 0x0000000e14157981 */ /* 0x000f62000c1e1900 */
[----:B------:R-:W-:Y:S01]  /*3fc0*/  ISETP.GE.AND P0, PT, R4, 0x1, PT ;  /* 0x000000010400780c */ /* 0x000fe20003f06270 */
[----:B------:R-:W-:Y:S01]  /*3fd0*/  UIADD3 UR16, UPT, UPT, UR11, 0x8, URZ ;  /* 0x000000080b107890 */ /* 0x000fe2000fffe0ff */
[----:B------:R-:W-:Y:S01]  /*3fe0*/  IADD3 R25, PT, PT, R5, 0x3, RZ ;  /* 0x0000000305197810 */ /* 0x000fe20007ffe0ff */
[----:B------:R-:W-:Y:S02]  /*3ff0*/  BSSY.RECONVERGENT B0, `(.L_x_29) ;  /* 0x000001d000007945 */ /* 0x000fe40003800200 */
[----:B------:R-:W-:Y:S02]  /*4000*/  USHF.R.S32.HI UR17, URZ, 0x1f, UR16 ;  /* 0x0000001fff117899 */ /* 0x000fe40008011410 */
[----:B------:R-:W-:Y:S02]  /*4010*/  VIADD R25, R25, UR11 ;  /* 0x0000000b19197c36 */ /* 0x000fe40008000000 */
[----:B---3--:R-:W-:-:S02]  /*4020*/  VIADD R23, R14, 0xffffffff ;  /* 0xffffffff0e177836 */ /* 0x008fc40000000000 */
[----:B------:R-:W0:Y:S02]  /*4030*/  LDC.64 R14, c[0x0][0x3e0] ;  /* 0x0000f800ff0e7b82 */ /* 0x000e240000000a00 */
[----:B----4-:R-:W-:-:S04]  /*4040*/  IMAD R23, R23, UR13, R18 ;  /* 0x0000000d17177c24 */ /* 0x010fc8000f8e0212 */
[----:B------:R-:W-:Y:S02]  /*4050*/  VIADD R23, R23, 0xffffffff ;  /* 0xffffffff17177836 */ /* 0x000fe40000000000 */
[----:B-----5:R-:W-:Y:S02]  /*4060*/  FMUL R18, R10, -R21 ;  /* 0x800000150a127220 */ /* 0x020fe40000400000 */
[----:B------:R-:W-:Y:S02]  /*4070*/  IMAD R19, R23, UR22, R6 ;  /* 0x0000001617137c24 */ /* 0x000fe4000f8e0206 */
[----:B------:R-:W-:Y:S02]  /*4080*/  FMUL R23, R11, R18 ;  /* 0x000000120b177220 */ /* 0x000fe40000400000 */
[----:B--2---:R-:W-:-:S05]  /*4090*/  IMAD.WIDE R18, R19, 0x4, R12 ;  /* 0x0000000413127825 */ /* 0x004fca00078e020c */
[----:B------:R1:W-:Y:S01]  /*40a0*/  REDG.E.ADD.F32.FTZ.RN.STRONG.GPU desc[UR14][R18.64], R23 ;  /* 0x00000017120079a6 */ /* 0x0003e2000c12f30e */
[----:B0-----:R-:W-:Y:S01]  /*40b0*/  IMAD.WIDE R14, R25, 0x4, R14 ;  /* 0x00000004190e7825 */ /* 0x001fe200078e020e */
[----:B-1----:R-:W-:Y:S06]  /*40c0*/  @!P0 BRA `(.L_x_30) ;  /* 0x00000000003c8947 */ /* 0x002fec0003800000 */
[----:B------:R-:W0:Y:S01]  /*40d0*/  LDCU.64 UR8, c[0x0][0x3e0] ;  /* 0x00007c00ff0877ac */ /* 0x000e220008000a00 */
[----:B------:R-:W-:-:S04]  /*40e0*/  IADD3 R19, P1, PT, R5, UR11, RZ ;  /* 0x0000000b05137c10 */ /* 0x000fc8000ff3e0ff */
[----:B------:R-:W-:Y:S02]  /*40f0*/  LEA.HI.X.SX32 R20, R5, UR12, 0x1, P1 ;  /* 0x0000000c05147c11 */ /* 0x000fe400088f0eff */
[----:B0-----:R-:W-:-:S04]  /*4100*/  LEA R18, P1, R19, UR8, 0x2 ;  /* 0x0000000813127c11 */ /* 0x001fc8000f8210ff */
[----:B------:R-:W-:Y:S02]  /*4110*/  LEA.HI.X R19, R19, UR9, R20, 0x2, P1 ;  /* 0x0000000913137c11 */ /* 0x000fe400088f1414 */
[----:B------:R-:W2:Y:S04]  /*4120*/  LDG.E R20, desc[UR14][R14.64] ;  /* 0x0000000e0e147981 */ /* 0x000ea8000c1e1900 */
[----:B------:R-:W3:Y:S01]  /*4130*/  LDG.E R18, desc[UR14][R18.64+-0x4] ;  /* 0xfffffc0e12127981 */ /* 0x000ee2000c1e1900 */
[----:B------:R-:W-:Y:S01]  /*4140*/  FMUL R22, R10, R21 ;  /* 0x000000150a167220 */ /* 0x000fe20000400000 */
[----:B--2---:R-:W-:-:S04]  /*4150*/  VIADD R23, R20, 0xffffffff ;  /* 0xffffffff14177836 */ /* 0x004fc80000000000 */
[----:B---3--:R-:W-:-:S05]  /*4160*/  IMAD R23, R23, UR13, R18 ;  /* 0x0000000d17177c24 */ /* 0x008fca000f8e0212 */
[----:B------:R-:W-:Y:S01]  /*4170*/  IADD3 R20, PT, PT, R23, -0x1, RZ ;  /* 0xffffffff17147810 */ /* 0x000fe20007ffe0ff */
[----:B------:R-:W-:-:S04]  /*4180*/  FMUL R23, R11, R22 ;  /* 0x000000160b177220 */ /* 0x000fc80000400000 */
[----:B------:R-:W-:-:S04]  /*4190*/  IMAD R21, R20, UR22, R7 ;  /* 0x0000001614157c24 */ /* 0x000fc8000f8e0207 */
[----:B------:R-:W-:-:S05]  /*41a0*/  IMAD.WIDE R20, R21, 0x4, R12 ;  /* 0x0000000415147825 */ /* 0x000fca00078e020c */
[----:B------:R0:W-:Y:S02]  /*41b0*/  REDG.E.ADD.F32.FTZ.RN.STRONG.GPU desc[UR14][R20.64], R23 ;  /* 0x00000017140079a6 */ /* 0x0001e4000c12f30e */
.L_x_30:
[----:B------:R-:W-:Y:S05]  /*41c0*/  BSYNC.RECONVERGENT B0 ;  /* 0x0000000000007941 */ /* 0x000fea0003800200 */
.L_x_29:
[----:B------:R-:W1:Y:S01]  /*41d0*/  LDCU.64 UR8, c[0x0][0x3c0] ;  /* 0x00007800ff0877ac */ /* 0x000e620008000a00 */
[----:B------:R-:W-:Y:S01]  /*41e0*/  IADD3 R19, P1, PT, R2, UR16, RZ ;  /* 0x0000001002137c10 */ /* 0x000fe2000ff3e0ff */
[----:B------:R-:W2:Y:S03]  /*41f0*/  LDG.E R16, desc[UR14][R16.64+0x20] ;  /* 0x0000200e10107981 */ /* 0x000ea6000c1e1900 */
[----:B0-----:R-:W-:Y:S02]  /*4200*/  IADD3.X R20, PT, PT, R3, UR17, RZ, P1, !PT ;  /* 0x0000001103147c10 */ /* 0x001fe40008ffe4ff */
[----:B------:R-:W-:Y:S01]  /*4210*/  LEA R18, P1, R19, UR20, 0x2 ;  /* 0x0000001413127c11 */ /* 0x000fe2000f8210ff */
[----:B------:R-:W-:-:S03]  /*4220*/  UIADD3 UR10, UPT, UPT, UR10, UR13, URZ ;  /* 0x0000000d0a0a7290 */ /* 0x000fc6000fffe0ff */
[----:B------:R-:W-:-:S05]  /*4230*/  LEA.HI.X R19, R19, UR21, R20, 0x2, P1 ;  /* 0x0000001513137c11 */ /* 0x000fca00088f1414 */
[----:B------:R-:W3:Y:S01]  /*4240*/  LDG.E R18, desc[UR14][R18.64+-0x4] ;  /* 0xfffffc0e12127981 */ /* 0x000ee2000c1e1900 */
[----:B-1----:R-:W-:-:S06]  /*4250*/  UIMAD.WIDE.U32 UR8, UR10, 0x4, UR8 ;  /* 0x000000040a0878a5 */ /* 0x002fcc000f8e0008 */
[----:B------:R-:W-:Y:S02]  /*4260*/  IMAD.U32 R21, RZ, RZ, UR9 ;  /* 0x00000009ff157e24 */ /* 0x000fe4000f8e00ff */
[----:B------:R-:W-:-:S05]  /*4270*/  IMAD.U32 R20, RZ, RZ, UR8 ;  /* 0x00000008ff147e24 */ /* 0x000fca000f8e00ff */
[----:B------:R-:W4:Y:S01]  /*4280*/  LDG.E R21, desc[UR14][R20.64] ;  /* 0x0000000e14157981 */ /* 0x000f22000c1e1900 */
[----:B------:R-:W-:Y:S01]  /*4290*/  UIADD3 UR5, UPT, UPT, UR5, 0x2, URZ ;  /* 0x0000000205057890 */ /* 0x000fe2000fffe0ff */
[----:B------:R-:W-:Y:S01]  /*42a0*/  BSSY.RECONVERGENT B0, `(.L_x_28) ;  /* 0x0000019000007945 */ /* 0x000fe20003800200 */
[----:B--2---:R-:W-:-:S05]  /*42b0*/  IADD3 R23, PT, PT, R16, -0x1, RZ ;  /* 0xffffffff10177810 */ /* 0x004fca0007ffe0ff */
[----:B---3--:R-:W-:-:S04]  /*42c0*/  IMAD R23, R23, UR13, R18 ;  /* 0x0000000d17177c24 */ /* 0x008fc8000f8e0212 */
[----:B------:R-:W-:-:S04]  /*42d0*/  VIADD R23, R23, 0xffffffff ;  /* 0xffffffff17177836 */ /* 0x000fc80000000000 */
[----:B------:R-:W-:-:S04]  /*42e0*/  IMAD R23, R23, UR22, R6 ;  /* 0x0000001617177c24 */ /* 0x000fc8000f8e0206 */
[----:B------:R-:W-:-:S04]  /*42f0*/  IMAD.WIDE R16, R23, 0x4, R12 ;  /* 0x0000000417107825 */ /* 0x000fc800078e020c */
[----:B----4-:R-:W-:-:S04]  /*4300*/  FMUL R22, R10, -R21 ;  /* 0x800000150a167220 */ /* 0x010fc80000400000 */
[----:B------:R-:W-:-:S05]  /*4310*/  FMUL R23, R11, R22 ;  /* 0x000000160b177220 */ /* 0x000fca0000400000 */
[----:B------:R0:W-:Y:S01]  /*4320*/  REDG.E.ADD.F32.FTZ.RN.STRONG.GPU desc[UR14][R16.64], R23 ;  /* 0x00000017100079a6 */ /* 0x0001e2000c12f30e */
[----:B------:R-:W-:Y:S05]  /*4330*/  @!P0 BRA `(.L_x_31) ;  /* 0x00000000003c8947 */ /* 0x000fea0003800000 */
[----:B------:R-:W1:Y:S01]  /*4340*/  LDCU.64 UR8, c[0x0][0x3e0] ;  /* 0x00007c00ff0877ac */ /* 0x000e620008000a00 */
[C---:B0-----:R-:W-:Y:S01]  /*4350*/  IADD3 R17, P0, PT, R5.reuse, UR16, RZ ;  /* 0x0000001005117c10 */ /* 0x041fe2000ff1e0ff */
[----:B------:R-:W2:Y:S03]  /*4360*/  LDG.E R14, desc[UR14][R14.64+0x20] ;  /* 0x0000200e0e0e7981 */ /* 0x000ea6000c1e1900 */
[----:B------:R-:W-:Y:S02]  /*4370*/  LEA.HI.X.SX32 R18, R5, UR17, 0x1, P0 ;  /* 0x0000001105127c11 */ /* 0x000fe400080f0eff */
[----:B-1----:R-:W-:-:S04]  /*4380*/  LEA R16, P0, R17, UR8, 0x2 ;  /* 0x0000000811107c11 */ /* 0x002fc8000f8010ff */
[----:B------:R-:W-:-:S05]  /*4390*/  LEA.HI.X R17, R17, UR9, R18, 0x2, P0 ;  /* 0x0000000911117c11 */ /* 0x000fca00080f1412 */
[----:B------:R-:W3:Y:S01]  /*43a0*/  LDG.E R16, desc[UR14][R16.64+-0x4] ;  /* 0xfffffc0e10107981 */ /* 0x000ee2000c1e1900 */
[----:B------:R-:W-:-:S04]  /*43b0*/  FMUL R20, R10, R21 ;  /* 0x000000150a147220 */ /* 0x000fc80000400000 */
[----:B------:R-:W-:Y:S01]  /*43c0*/  FMUL R21, R11, R20 ;  /* 0x000000140b157220 */ /* 0x000fe20000400000 */
[----:B--2---:R-:W-:-:S04]  /*43d0*/  VIADD R19, R14, 0xffffffff ;  /* 0xffffffff0e137836 */ /* 0x004fc80000000000 */
[----:B---3--:R-:W-:-:S05]  /*43e0*/  IMAD R19, R19, UR13, R16 ;  /* 0x0000000d13137c24 */ /* 0x008fca000f8e0210 */
[----:B------:R-:W-:-:S05]  /*43f0*/  IADD3 R18, PT, PT, R19, -0x1, RZ ;  /* 0xffffffff13127810 */ /* 0x000fca0007ffe0ff */
[----:B------:R-:W-:-:S04]  /*4400*/  IMAD R19, R18, UR22, R7 ;  /* 0x0000001612137c24 */ /* 0x000fc8000f8e0207 */
[----:B------:R-:W-:-:S05]  /*4410*/  IMAD.WIDE R12, R19, 0x4, R12 ;  /* 0x00000004130c7825 */ /* 0x000fca00078e020c */
[----:B------:R1:W-:Y:S02]  /*4420*/  REDG.E.ADD.F32.FTZ.RN.STRONG.GPU desc[UR14][R12.64], R21 ;  /* 0x000000150c0079a6 */ /* 0x0003e4000c12f30e */
.L_x_31:
[----:B------:R-:W-:Y:S05]  /*4430*/  BSYNC.RECONVERGENT B0 ;  /* 0x0000000000007941 */ /* 0x000fea0003800200 */
.L_x_28:
[----:B------:R-:W-:-:S09]  /*4440*/  UISETP.NE.AND UP1, UPT, UR19, URZ, UPT ;  /* 0x000000ff1300728c */ /* 0x000fd2000bf25270 */
[----:B------:R-:W-:Y:S05]  /*4450*/  BRA.U !UP1, `(.L_x_27) ;  /* 0x0000000109d07547 */ /* 0x000fea000b800000 */
[----:B------:R-:W2:Y:S01]  /*4460*/  LDC.64 R14, c[0x0][0x3d8] ;  /* 0x0000f600ff0e7b82 */ /* 0x000ea20000000a00 */
[----:B------:R-:W3:Y:S01]  /*4470*/  LDCU.64 UR16, c[0x0][0x3d8] ;  /* 0x00007b00ff1077ac */ /* 0x000ee20008000a00 */
[C---:B0-----:R-:W-:Y:S01]  /*4480*/  VIADD R17, R2.reuse, 0x3 ;  /* 0x0000000302117836 */ /* 0x041fe20000000000 */
[----:B------:R-:W-:Y:S01]  /*4490*/  USHF.L.U32 UR10, UR5, 0x3, URZ ;  /* 0x00000003050a7899 */ /* 0x000fe200080006ff */
[----:B------:R-:W0:Y:S03]  /*44a0*/  LDCU.64 UR8, c[0x0][0x3c0] ;  /* 0x00007800ff0877ac */ /* 0x000e260008000a00 */
[----:B------:R-:W-:Y:S02]  /*44b0*/  USHF.R.S32.HI UR11, URZ, 0x1f, UR10 ;  /* 0x0000001fff0b7899 */ /* 0x000fe4000801140a */
[----:B-1----:R-:W-:Y:S01]  /*44c0*/  IADD3 R13, P0, PT, R2, UR10, RZ ;  /* 0x0000000a020d7c10 */ /* 0x002fe2000ff1e0ff */
[----:B------:R-:W-:Y:S01]  /*44d0*/  VIADD R17, R17, UR10 ;  /* 0x0000000a11117c36 */ /* 0x000fe20008000000 */
[----:B------:R-:W-:-:S02]  /*44e0*/  UIMAD UR5, UR5, UR13, UR4 ;  /* 0x0000000d050572a4 */ /* 0x000fc4000f8e0204 */
[----:B------:R-:W-:Y:S02]  /*44f0*/  IADD3.X R18, PT, PT, R3, UR11, RZ, P0, !PT ;  /* 0x0000000b03127c10 */ /* 0x000fe400087fe4ff */
[----:B---3--:R-:W-:-:S04]  /*4500*/  LEA R12, P0, R13, UR16, 0x2 ;  /* 0x000000100d0c7c11 */ /* 0x008fc8000f8010ff */
[----:B------:R-:W-:Y:S01]  /*4510*/  LEA.HI.X R13, R13, UR17, R18, 0x2, P0 ;  /* 0x000000110d0d7c11 */ /* 0x000fe200080f1412 */
[----:B--2---:R-:W-:Y:S01]  /*4520*/  IMAD.WIDE R16, R17, 0x4, R14 ;  /* 0x0000000411107825 */ /* 0x004fe200078e020e */
[----:B0-----:R-:W-:Y:S01]  /*4530*/  UIMAD.WIDE.U32 UR8, UR5, 0x4, UR8 ;  /* 0x00000004050878a5 */ /* 0x001fe2000f8e0008 */
[----:B------:R-:W0:Y:S01]  /*4540*/  LDC.64 R14, c[0x0][0x380] ;  /* 0x0000e000ff0e7b82 */ /* 0x000e220000000a00 */
[----:B------:R-:W1:Y:S01]  /*4550*/  LDCU UR5, c[0x0][0x3e8] ;  /* 0x00007d00ff0577ac */ /* 0x000e620008000800 */
[----:B------:R-:W2:Y:S04]  /*4560*/  LDG.E R12, desc[UR14][R12.64+-0x4] ;  /* 0xfffffc0e0c0c7981 */ /* 0x000ea8000c1e1900 */
[----:B------:R-:W3:Y:S01]  /*4570*/  LDG.E R16, desc[UR14][R16.64] ;  /* 0x0000000e10107981 */ /* 0x000ee2000c1e1900 */
[----:B------:R-:W-:Y:S01]  /*4580*/  IMAD.U32 R19, RZ, RZ, UR9 ;  /* 0x00000009ff137e24 */ /* 0x000fe2000f8e00ff */
[----:B------:R-:W-:-:S05]  /*4590*/  MOV R18, UR8 ;  /* 0x0000000800127c02 */ /* 0x000fca0008000f00 */
[----:B------:R-:W4:Y:S01]  /*45a0*/  LDG.E R19, desc[UR14][R18.64] ;  /* 0x0000000e12137981 */ /* 0x000f22000c1e1900 */
[----:B------:R-:W-:Y:S01]  /*45b0*/  ISETP.GE.AND P0, PT, R4, 0x1, PT ;  /* 0x000000010400780c */ /* 0x000fe20003f06270 */
[----:B------:R-:W-:Y:S01]  /*45c0*/  BSSY.RECONVERGENT B0, `(.L_x_27) ;  /* 0x000001d000007945 */ /* 0x000fe20003800200 */
[----:B---3--:R-:W-:-:S04]  /*45d0*/  VIADD R21, R16, 0xffffffff ;  /* 0xffffffff10157836 */ /* 0x008fc80000000000 */
[----:B--2---:R-:W-:-:S05]  /*45e0*/  IMAD R21, R21, UR13, R12 ;  /* 0x0000000d15157c24 */ /* 0x004fca000f8e020c */
[----:B------:R-:W-:Y:S01]  /*45f0*/  IADD3 R21, PT, PT, R21, -0x1, RZ ;  /* 0xffffffff15157810 */ /* 0x000fe20007ffe0ff */
[----:B----4-:R-:W-:-:S04]  /*4600*/  FMUL R20, R10, -R19 ;  /* 0x800000130a147220 */ /* 0x010fc80000400000 */
[----:B-1----:R-:W-:Y:S02]  /*4610*/  IMAD R21, R21, UR5, R6 ;  /* 0x0000000515157c24 */ /* 0x002fe4000f8e0206 */
[----:B------:R-:W-:Y:S02]  /*4620*/  FMUL R17, R11, R20 ;  /* 0x000000140b117220 */ /* 0x000fe40000400000 */
[----:B0-----:R-:W-:-:S05]  /*4630*/  IMAD.WIDE R12, R21, 0x4, R14 ;  /* 0x00000004150c7825 */ /* 0x001fca00078e020e */
[----:B------:R0:W-:Y:S01]  /*4640*/  REDG.E.ADD.F32.FTZ.RN.STRONG.GPU desc[UR14][R12.64], R17 ;  /* 0x000000110c0079a6 */ /* 0x0001e2000c12f30e */
[----:B------:R-:W-:Y:S05]  /*4650*/  @!P0 BRA `(.L_x_32) ;  /* 0x00000000004c8947 */ /* 0x000fea0003800000 */
[----:B0-----:R-:W0:Y:S01]  /*4660*/  LDC.64 R16, c[0x0][0x3e0] ;  /* 0x0000f800ff107b82 */ /* 0x001e220000000a00 */
[----:B------:R-:W1:Y:S01]  /*4670*/  LDCU.64 UR8, c[0x0][0x3e0] ;  /* 0x00007c00ff0877ac */ /* 0x000e620008000a00 */
[C---:B------:R-:W-:Y:S01]  /*4680*/  VIADD R13, R5.reuse, 0x3 ;  /* 0x00000003050d7836 */ /* 0x040fe20000000000 */
[----:B------:R-:W-:-:S03]  /*4690*/  IADD3 R18, P0, PT, R5, UR10, RZ ;  /* 0x0000000a05127c10 */ /* 0x000fc6000ff1e0ff */
[----:B------:R-:W-:Y:S01]  /*46a0*/  VIADD R13, R13, UR10 ;  /* 0x0000000a0d0d7c36 */ /* 0x000fe20008000000 */
[----:B------:R-:W-:Y:S02]  /*46b0*/  LEA.HI.X.SX32 R21, R5, UR11, 0x1, P0 ;  /* 0x0000000b05157c11 */ /* 0x000fe400080f0eff */
[----:B-1----:R-:W-:Y:S01]  /*46c0*/  LEA R12, P0, R18, UR8, 0x2 ;  /* 0x00000008120c7c11 */ /* 0x002fe2000f8010ff */
[----:B0-----:R-:W-:-:S03]  /*46d0*/  IMAD.WIDE R16, R13, 0x4, R16 ;  /* 0x000000040d107825 */ /* 0x001fc600078e0210 */
[----:B------:R-:W-:-:S03]  /*46e0*/  LEA.HI.X R13, R18, UR9, R21, 0x2, P0 ;  /* 0x00000009120d7c11 */ /* 0x000fc600080f1415 */
[----:B------:R-:W2:Y:S04]  /*46f0*/  LDG.E R16, desc[UR14][R16.64] ;  /* 0x0000000e10107981 */ /* 0x000ea8000c1e1900 */
[----:B------:R-:W3:Y:S01]  /*4700*/  LDG.E R12, desc[UR14][R12.64+-0x4] ;  /* 0xfffffc0e0c0c7981 */ /* 0x000ee2000c1e1900 */
[----:B------:R-:W-:-:S04]  /*4710*/  FMUL R10, R10, R19 ;  /* 0x000000130a0a7220 */ /* 0x000fc80000400000 */
[----:B------:R-:W-:Y:S01]  /*4720*/  FMUL R11, R11, R10 ;  /* 0x0000000a0b0b7220 */ /* 0x000fe20000400000 */
[----:B--2---:R-:W-:-:S05]  /*4730*/  IADD3 R21, PT, PT, R16, -0x1, RZ ;  /* 0xffffffff10157810 */ /* 0x004fca0007ffe0ff */
[----:B---3--:R-:W-:-:S04]  /*4740*/  IMAD R21, R21, UR13, R12 ;  /* 0x0000000d15157c24 */ /* 0x008fc8000f8e020c */
[----:B------:R-:W-:-:S04]  /*4750*/  VIADD R18, R21, 0xffffffff ;  /* 0xffffffff15127836 */ /* 0x000fc80000000000 */
[----:B------:R-:W-:-:S04]  /*4760*/  IMAD R19, R18, UR5, R7 ;  /* 0x0000000512137c24 */ /* 0x000fc8000f8e0207 */
[----:B------:R-:W-:-:S05]  /*4770*/  IMAD.WIDE R14, R19, 0x4, R14 ;  /* 0x00000004130e7825 */ /* 0x000fca00078e020e */
[----:B------:R1:W-:Y:S02]  /*4780*/  REDG.E.ADD.F32.FTZ.RN.STRONG.GPU desc[UR14][R14.64], R11 ;  /* 0x0000000b0e0079a6 */ /* 0x0003e4000c12f30e */
.L_x_32:
[----:B------:R-:W-:Y:S05]  /*4790*/  BSYNC.RECONVERGENT B0 ;  /* 0x0000000000007941 */ /* 0x000fea0003800200 */
.L_x_27:
[----:B------:R-:W2:Y:S01]  /*47a0*/  LDCU UR5, c[0x0][0x3d0] ;  /* 0x00007a00ff0577ac */ /* 0x000ea20008000800 */
[----:B------:R-:W-:-:S04]  /*47b0*/  UIADD3 UR4, UPT, UPT, UR4, 0x1, URZ ;  /* 0x0000000104047890 */ /* 0x000fc8000fffe0ff */
[----:B--2---:R-:W-:-:S09]  /*47c0*/  UISETP.NE.AND UP1, UPT, UR4, UR5, UPT ;  /* 0x000000050400728c */ /* 0x004fd2000bf25270 */
[----:B------:R-:W-:Y:S05]  /*47d0*/  BRA.U UP1, `(.L_x_33) ;  /* 0xffffffdd01507547 */ /* 0x000fea000b83ffff */
[----:B------:R-:W-:Y:S05]  /*47e0*/  EXIT ;  /* 0x000000000000794d */ /* 0x000fea0003800000 */
.L_x_34:
        /* <DEDUP_REMOVED lines=9> */
.L_x_77:


//--------------------- .text._Z16compute_rhs_cudaPfS_S_S_S_S_S_S_S_S_S_S_iii --------------------------
	.section	.text._Z16compute_rhs_cudaPfS_S_S_S_S_S_S_S_S_S_S_iii,"ax",@progbits
	.align	128
        .global         _Z16compute_rhs_cudaPfS_S_S_S_S_S_S_S_S_S_S_iii
        .type           _Z16compute_rhs_cudaPfS_S_S_S_S_S_S_S_S_S_S_iii,@function
        .size           _Z16compute_rhs_cudaPfS_S_S_S_S_S_S_S_S_S_S_iii,(.L_x_78 - _Z16compute_rhs_cudaPfS_S_S_S_S_S_S_S_S_S_S_iii)
        .other          _Z16compute_rhs_cudaPfS_S_S_S_S_S_S_S_S_S_S_iii,@"STO_CUDA_ENTRY STV_DEFAULT"
_Z16compute_rhs_cudaPfS_S_S_S_S_S_S_S_S_S_S_iii:
.text._Z16compute_rhs_cudaPfS_S_S_S_S_S_S_S_S_S_S_iii:
[----:B------:R-:W-:Y:S01]  /*0000*/  LDC R1, c[0x0][0x37c] ;  /* 0x0000df00ff017b82 */ /* 0x000fe20000000800 */
[----:B------:R-:W0:Y:S01]  /*0010*/  S2R R12, SR_TID.X ;  /* 0x00000000000c7919 */ /* 0x000e220000002100 */
[----:B------:R-:W0:Y:S01]  /*0020*/  LDCU UR9, c[0x0][0x360] ;  /* 0x00006c00ff0977ac */ /* 0x000e220008000800 */
[----:B------:R-:W0:Y:S01]  /*0030*/  S2R R3, SR_CTAID.X ;  /* 0x0000000000037919 */ /* 0x000e220000002500 */
[----:B------:R-:W1:Y:S01]  /*0040*/  LDCU.64 UR12, c[0x0][0x3e0] ;  /* 0x00007c00ff0c77ac */ /* 0x000e620008000a00 */
[----:B------:R-:W1:Y:S01]  /*0050*/  S2R R7, SR_TID.Y ;  /* 0x0000000000077919 */ /* 0x000e620000002200 */
[----:B0-----:R-:W-:Y:S01]  /*0060*/  IMAD R0, R3, UR9, R12 ;  /* 0x0000000903007c24 */ /* 0x001fe2000f8e020c */
[----:B-1----:R-:W-:-:S04]  /*0070*/  ISETP.GE.AND P0, PT, R7, UR13, PT ;  /* 0x0000000d07007c0c */ /* 0x002fc8000bf06270 */
[----:B------:R-:W-:-:S13]  /*0080*/  ISETP.GE.OR P0, PT, R0, UR12, P0 ;  /* 0x0000000c00007c0c */ /* 0x000fda0008706670 */
[----:B------:R-:W-:Y:S05]  /*0090*/  @P0 EXIT ;  /* 0x000000000000094d */ /* 0x000fea0003800000 */
[----:B------:R-:W0:Y:S01]  /*00a0*/  S2UR UR5, SR_CgaCtaId ;  /* 0x00000000000579c3 */ /* 0x000e220000008800 */
[----:B------:R-:W-:Y:S01]  /*00b0*/  UMOV UR4, 0x400 ;  /* 0x0000040000047882 */ /* 0x000fe20000000000 */
[C---:B------:R-:W-:Y:S01]  /*00c0*/  IMAD R12, R7.reuse, UR9, R12 ;  /* 0x00000009070c7c24 */ /* 0x040fe2000f8e020c */
[----:B------:R-:W1:Y:S01]  /*00d0*/  LDCU.64 UR10, c[0x0][0x358] ;  /* 0x00006b00ff0a77ac */ /* 0x000e620008000a00 */
[----:B------:R-:W-:-:S04]  /*00e0*/  IMAD R13, R7, UR12, R0 ;  /* 0x0000000c070d7c24 */ /* 0x000fc8000f8e0200 */
[----:B------:R-:W2:Y:S08]  /*00f0*/  LDC.64 R14, c[0x0][0x3a0] ;  /* 0x0000e800ff0e7b82 */ /* 0x000eb00000000a00 */
[----:B------:R-:W3:Y:S01]  /*0100*/  LDC.64 R16, c[0x0][0x3a8] ;  /* 0x0000ea00ff107b82 */ /* 0x000ee20000000a00 */
[----:B0-----:R-:W-:-:S07]  /*0110*/  ULEA UR4, UR5, UR4, 0x18 ;  /* 0x0000000405047291 */ /* 0x001fce000f8ec0ff */
[----:B------:R-:W0:Y:S01]  /*0120*/  LDC.64 R18, c[0x0][0x3b0] ;  /* 0x0000ec00ff127b82 */ /* 0x000e220000000a00 */
[----:B------:R-:W-:Y:S01]  /*0130*/  LEA R12, R12, UR4, 0x2 ;  /* 0x000000040c0c7c11 */ /* 0x000fe2000f8e10ff */
[----:B--2---:R-:W-:-:S06]  /*0140*/  IMAD.WIDE R14, R13, 0x4, R14 ;  /* 0x000000040d0e7825 */ /* 0x004fcc00078e020e */
[----:B------:R-:W2:Y:S01]  /*0150*/  LDC.64 R2, c[0x0][0x3b8] ;  /* 0x0000ee00ff027b82 */ /* 0x000ea20000000a00 */
[----:B------:R4:W-:Y:S07]  /*0160*/  STS [R12], RZ ;  /* 0x000000ff0c007388 */ /* 0x0009ee0000000800 */
[----:B------:R-:W-:Y:S01]  /*0170*/  BAR.SYNC.DEFER_BLOCKING 0x0 ;  /* 0x0000000000007b1d */ /* 0x000fe20000010000 */
[----:B---3--:R-:W-:-:S07]  /*0180*/  IMAD.WIDE R16, R13, 0x4, R16 ;  /* 0x000000040d107825 */ /* 0x008fce00078e0210 */
[----:B------:R-:W3:Y:S01]  /*0190*/  LDC.64 R4, c[0x0][0x3c0] ;  /* 0x0000f000ff047b82 */ /* 0x000ee20000000a00 */
[----:B0-----:R-:W-:-:S04]  /*01a0*/  IMAD.WIDE R18, R13, 0x4, R18 ;  /* 0x000000040d127825 */ /* 0x001fc800078e0212 */
[C---:B--2---:R-:W-:Y:S01]  /*01b0*/  IMAD.WIDE R20, R13.reuse, 0x4, R2 ;  /* 0x000000040d147825 */ /* 0x044fe200078e0202 */
[----:B-1----:R-:W5:Y:S04]  /*01c0*/  LDG.E R11, desc[UR10][R14.64] ;  /* 0x0000000a0e0b7981 */ /* 0x002f68000c1e1900 */
[----:B------:R-:W5:Y:S01]  /*01d0*/  LDG.E R10, desc[UR10][R16.64] ;  /* 0x0000000a100a7981 */ /* 0x000f62000c1e1900 */
[----:B------:R-:W-:Y:S01]  /*01e0*/  UIADD3 UR4, UPT, UPT, UR13, -0x1, URZ ;  /* 0xffffffff0d047890 */ /* 0x000fe2000fffe0ff */
[----:B---3--:R-:W-:Y:S02]  /*01f0*/  IMAD.WIDE R4, R13, 0x4, R4 ;  /* 0x000000040d047825 */ /* 0x008fe400078e0204 */
[----:B------:R-:W5:Y:S04]  /*0200*/  LDG.E R9, desc[UR10][R18.64] ;  /* 0x0000000a12097981 */ /* 0x000f68000c1e1900 */
[----:B------:R-:W5:Y:S01]  /*0210*/  LDG.E R8, desc[UR10][R20.64] ;  /* 0x0000000a14087981 */ /* 0x000f62000c1e1900 */
[----:B------:R-:W-:Y:S01]  /*0220*/  MOV R2, UR4 ;  /* 0x0000000400027c02 */ /* 0x000fe20008000f00 */
[----:B------:R-:W-:Y:S01]  /*0230*/  ULOP3.LUT UR7, UR13, 0x7, URZ, 0xc0, !UPT ;  /* 0x000000070d077892 */ /* 0x000fe2000f8ec0ff */
[----:B------:R-:W-:Y:S01]  /*0240*/  HFMA2 R6, -RZ, RZ, 0, 0 ;  /* 0x00000000ff067431 */ /* 0x000fe200000001ff */
[----:B------:R0:W5:Y:S01]  /*0250*/  LDG.E R3, desc[UR10][R4.64] ;  /* 0x0000000a04037981 */ /* 0x000162000c1e1900 */
[----:B------:R-:W-:Y:S01]  /*0260*/  ISETP.GE.U32.AND P0, PT, R2, 0x7, PT ;  /* 0x000000070200780c */ /* 0x000fe20003f06070 */
[----:B------:R-:W-:-:S02]  /*0270*/  HFMA2 R2, -RZ, RZ, 0, 0 ;  /* 0x00000000ff027431 */ /* 0x000fc400000001ff */
[----:B------:R-:W-:Y:S01]  /*0280*/  IMAD R7, R7, UR13, RZ ;  /* 0x0000000d07077c24 */ /* 0x000fe2000f8e02ff */
[----:B------:R-:W-:Y:S02]  /*0290*/  MOV R22, RZ ;  /* 0x000000ff00167202 */ /* 0x000fe40000000f00 */
[----:B0-----:R-:W-:-:S07]  /*02a0*/  MOV R5, RZ ;  /* 0x000000ff00057202 */ /* 0x001fce0000000f00 */
[----:B----4-:R-:W-:Y:S05]  /*02b0*/  @!P0 BRA `(.L_x_35) ;  /* 0x0000000400d88947 */ /* 0x010fea0003800000 */
[----:B------:R-:W-:Y:S01]  /*02c0*/  ULOP3.LUT UR4, UR13, 0xfffffff8, URZ, 0xc0, !UPT ;  /* 0xfffffff80d047892 */ /* 0x000fe2000f8ec0ff */
[----:B------:R-:W-:Y:S02]  /*02d0*/  MOV R22, RZ ;  /* 0x000000ff00167202 */ /* 0x000fe40000000f00 */
[----:B------:R-:W-:Y:S01]  /*02e0*/  MOV R2, R7 ;  /* 0x0000000700027202 */ /* 0x000fe20000000f00 */
[----:B------:R-:W-:Y:S01]  /*02f0*/  UIADD3 UR4, UPT, UPT, -UR4, URZ, URZ ;  /* 0x000000ff04047290 */ /* 0x000fe2000fffe1ff */
[----:B------:R-:W-:-:S11]  /*0300*/  MOV R23, R0 ;  /* 0x0000000000177202 */ /* 0x000fd60000000f00 */
.L_x_36:
[----:B------:R-:W0:Y:S08]  /*0310*/  LDC.64 R16, c[0x0][0x3c8] ;  /* 0x0000f200ff107b82 */ /* 0x000e300000000a00 */
[----:B------:R-:W1:Y:S08]  /*0320*/  LDC.64 R18, c[0x0][0x390] ;  /* 0x0000e400ff127b82 */ /* 0x000e700000000a00 */
[----:B------:R-:W2:Y:S01]  /*0330*/  LDC.64 R28, c[0x0][0x398] ;  /* 0x0000e600ff1c7b82 */ /* 0x000ea20000000a00 */
[----:B0-----:R-:W-:-:S07]  /*0340*/  IMAD.WIDE R16, R2, 0x4, R16 ;  /* 0x0000000402107825 */ /* 0x001fce00078e0210 */
[----:B------:R-:W0:Y:S01]  /*0350*/  LDC.64 R14, c[0x0][0x388] ;  /* 0x0000e200ff0e7b82 */ /* 0x000e220000000a00 */
[----:B------:R-:W3:Y:S01]  /*0360*/  LDG.E R21, desc[UR10][R16.64] ;  /* 0x0000000a10157981 */ /* 0x000ee2000c1e1900 */
[----:B-1----:R-:W-:-:S05]  /*0370*/  IMAD.WIDE R18, R23, 0x4, R18 ;  /* 0x0000000417127825 */ /* 0x002fca00078e0212 */
[----:B------:R-:W3:Y:S01]  /*0380*/  LDG.E R24, desc[UR10][R18.64] ;  /* 0x0000000a12187981 */ /* 0x000ee2000c1e1900 */
[----:B--2---:R-:W-:-:S05]  /*0390*/  IMAD.WIDE R28, R23, 0x4, R28 ;  /* 0x00000004171c7825 */ /* 0x004fca00078e021c */
[----:B------:R-:W2:Y:S01]  /*03a0*/  LDG.E R25, desc[UR10][R28.64] ;  /* 0x0000000a1c197981 */ /* 0x000ea2000c1e1900 */
[----:B0-----:R-:W-:Y:S01]  /*03b0*/  IMAD.WIDE R14, R23, 0x4, R14 ;  /* 0x00000004170e7825 */ /* 0x001fe200078e020e */
[----:B------:R-:W-:-:S04]  /*03c0*/  MOV R27, UR12 ;  /* 0x0000000c001b7c02 */ /* 0x000fc80008000f00 */
[----:B------:R-:W4:Y:S01]  /*03d0*/  LDG.E R20, desc[UR10][R14.64] ;  /* 0x0000000a0e147981 */ /* 0x000f22000c1e1900 */
[----:B---3--:R-:W-:Y:S01]  /*03e0*/  FFMA R24, R21, R24, R5 ;  /* 0x0000001815187223 */ /* 0x008fe20000000005 */
[----:B------:R-:W-:-:S05]  /*03f0*/  MOV R5, UR12 ;  /* 0x0000000c00057c02 */ /* 0x000fca0008000f00 */
[----:B------:R-:W-:-:S04]  /*0400*/  IMAD.WIDE R4, R5, 0x4, R18 ;  /* 0x0000000405047825 */ /* 0x000fc800078e0212 */
[----:B------:R-:W-:Y:S01]  /*0410*/  IMAD.WIDE R18, R27, 0x4, R28 ;  /* 0x000000041b127825 */ /* 0x000fe200078e021c */
[----:B------:R0:W3:Y:S04]  /*0420*/  LDG.E R26, desc[UR10][R4.64] ;  /* 0x0000000a041a7981 */ /* 0x0000e8000c1e1900 */
[----:B------:R-:W3:Y:S01]  /*0430*/  LDG.E R27, desc[UR10][R16.64+0x4] ;  /* 0x0000040a101b7981 */ /* 0x000ee2000c1e1900 */
[----:B--2---:R-:W-:-:S03]  /*0440*/  FFMA R6, R21, R25, R6 ;  /* 0x0000001915067223 */ /* 0x004fc60000000006 */
[----:B------:R-:W2:Y:S01]  /*0450*/  LDG.E R25, desc[UR10][R18.64] ;  /* 0x0000000a12197981 */ /* 0x000ea2000c1e1900 */
[----:B----4-:R-:W-:Y:S01]  /*0460*/  FFMA R22, R21, R20, R22 ;  /* 0x0000001415167223 */ /* 0x010fe20000000016 */
[----:B------:R-:W-:-:S05]  /*0470*/  MOV R21, UR12 ;  /* 0x0000000c00157c02 */ /* 0x000fca0008000f00 */
[----:B------:R-:W-:Y:S01]  /*0480*/  IMAD.WIDE R20, R21, 0x4, R14 ;  /* 0x0000000415147825 */ /* 0x000fe200078e020e */
[----:B------:R-:W-:Y:S02]  /*0490*/  MOV R15, UR12 ;  /* 0x0000000c000f7c02 */ /* 0x000fe40008000f00 */
[----:B------:R-:W-:-:S03]  /*04a0*/  MOV R29, UR12 ;  /* 0x0000000c001d7c02 */ /* 0x000fc60008000f00 */
[----:B------:R-:W-:-:S04]  /*04b0*/  IMAD.WIDE R14, R15, 0x4, R4 ;  /* 0x000000040f0e7825 */ /* 0x000fc800078e0204 */
[----:B0-----:R-:W-:Y:S02]  /*04c0*/  IMAD.WIDE R4, R29, 0x4, R18 ;  /* 0x000000041d047825 */ /* 0x001fe400078e0212 */
[----:B------:R-:W4:Y:S04]  /*04d0*/  LDG.E R29, desc[UR10][R14.64] ;  /* 0x0000000a0e1d7981 */ /* 0x000f28000c1e1900 */
[----:B------:R-:W4:Y:S01]  /*04e0*/  LDG.E R28, desc[UR10][R4.64] ;  /* 0x0000000a041c7981 */ /* 0x000f22000c1e1900 */
[----:B---3--:R-:W-:-:S03]  /*04f0*/  FFMA R24, R27, R26, R24 ;  /* 0x0000001a1b187223 */ /* 0x008fc60000000018 */
[----:B------:R0:W3:Y:S01]  /*0500*/  LDG.E R26, desc[UR10][R20.64] ;  /* 0x0000000a141a7981 */ /* 0x0000e2000c1e1900 */
[----:B--2---:R-:W-:-:S03]  /*0510*/  FFMA R6, R27, R25, R6 ;  /* 0x000000191b067223 */ /* 0x004fc60000000006 */
[----:B------:R-:W4:Y:S01]  /*0520*/  LDG.E R25, desc[UR10][R16.64+0x8] ;  /* 0x0000080a10197981 */ /* 0x000f22000c1e1900 */
[----:B------:R-:W-:-:S05]  /*0530*/  MOV R19, UR12 ;  /* 0x0000000c00137c02 */ /* 0x000fca0008000f00 */
[----:B------:R-:W-:Y:S01]  /*0540*/  IMAD.WIDE R18, R19, 0x4, R20 ;  /* 0x0000000413127825 */ /* 0x000fe200078e0214 */
[----:B0-----:R-:W-:-:S05]  /*0550*/  MOV R21, UR12 ;  /* 0x0000000c00157c02 */ /* 0x001fca0008000f00 */
[----:B------:R-:W-:-:S04]  /*0560*/  IMAD.WIDE R20, R21, 0x4, R14 ;  /* 0x0000000415147825 */ /* 0x000fc800078e020e */
[----:B---3--:R-:W-:Y:S01]  /*0570*/  FFMA R22, R27, R26, R22 ;  /* 0x0000001a1b167223 */ /* 0x008fe20000000016 */
[----:B------:R-:W-:Y:S01]  /*0580*/  MOV R27, UR12 ;  /* 0x0000000c001b7c02 */ /* 0x000fe20008000f00 */
[----:B------:R0:W2:Y:S04]  /*0590*/  LDG.E R26, desc[UR10][R18.64] ;  /* 0x0000000a121a7981 */ /* 0x0000a8000c1e1900 */
[----:B------:R-:W-:-:S04]  /*05a0*/  IMAD.WIDE R14, R27, 0x4, R4 ;  /* 0x000000041b0e7825 */ /* 0x000fc800078e0204 */
[C---:B----4-:R-:W-:Y:S02]  /*05b0*/  FFMA R24, R25.reuse, R29, R24 ;  /* 0x0000001d19187223 */ /* 0x050fe40000000018 */
[----:B------:R-:W3:Y:S04]  /*05c0*/  LDG.E R29, desc[UR10][R16.64+0xc] ;  /* 0x00000c0a101d7981 */ /* 0x000ee8000c1e1900 */
[----:B------:R-:W3:Y:S01]  /*05d0*/  LDG.E R27, desc[UR10][R14.64] ;  /* 0x0000000a0e1b7981 */ /* 0x000ee2000c1e1900 */
[----:B------:R-:W-:-:S03]  /*05e0*/  FFMA R6, R25, R28, R6 ;  /* 0x0000001c19067223 */ /* 0x000fc60000000006 */
[----:B------:R1:W4:Y:S01]  /*05f0*/  LDG.E R28, desc[UR10][R20.64] ;  /* 0x0000000a141c7981 */ /* 0x000322000c1e1900 */
[----:B------:R-:W-:-:S05]  /*0600*/  MOV R5, UR12 ;  /* 0x0000000c00057c02 */ /* 0x000fca0008000f00 */
[----:B------:R-:W-:Y:S01]  /*0610*/  IMAD.WIDE R4, R5, 0x4, R18 ;  /* 0x0000000405047825 */ /* 0x000fe200078e0212 */
[----:B0-----:R-:W-:-:S05]  /*0620*/  MOV R19, UR12 ;  /* 0x0000000c00137c02 */ /* 0x001fca0008000f00 */
[----:B------:R-:W-:-:S04]  /*0630*/  IMAD.WIDE R18, R19, 0x4, R20 ;  /* 0x0000000413127825 */ /* 0x000fc800078e0214 */
[----:B--2---:R-:W-:Y:S01]  /*0640*/  FFMA R22, R25, R26, R22 ;  /* 0x0000001a19167223 */ /* 0x004fe20000000016 */
[----:B------:R-:W-:Y:S01]  /*0650*/  MOV R26, UR12 ;  /* 0x0000000c001a7c02 */ /* 0x000fe20008000f00 */
[----:B------:R0:W2:Y:S04]  /*0660*/  LDG.E R25, desc[UR10][R4.64] ;  /* 0x0000000a04197981 */ /* 0x0000a8000c1e1900 */
[----:B-1----:R-:W-:-:S04]  /*0670*/  IMAD.WIDE R20, R26, 0x4, R14 ;  /* 0x000000041a147825 */ /* 0x002fc800078e020e */
[C---:B---3--:R-:W-:Y:S01]  /*0680*/  FFMA R6, R29.reuse, R27, R6 ;  /* 0x0000001b1d067223 */ /* 0x048fe20000000006 */
[----:B------:R-:W3:Y:S04]  /*0690*/  LDG.E R26, desc[UR10][R20.64] ;  /* 0x0000000a141a7981 */ /* 0x000ee8000c1e1900 */
[----:B------:R-:W3:Y:S01]  /*06a0*/  LDG.E R27, desc[UR10][R16.64+0x10] ;  /* 0x0000100a101b7981 */ /* 0x000ee2000c1e1900 */
[----:B----4-:R-:W-:-:S03]  /*06b0*/  FFMA R24, R29, R28, R24 ;  /* 0x0000001c1d187223 */ /* 0x010fc60000000018 */
[----:B------:R1:W4:Y:S01]  /*06c0*/  LDG.E R28, desc[UR10][R18.64] ;  /* 0x0000000a121c7981 */ /* 0x000322000c1e1900 */
[----:B------:R-:W-:-:S05]  /*06d0*/  MOV R15, UR12 ;  /* 0x0000000c000f7c02 */ /* 0x000fca0008000f00 */
[----:B------:R-:W-:Y:S01]  /*06e0*/  IMAD.WIDE R14, R15, 0x4, R4 ;  /* 0x000000040f0e7825 */ /* 0x000fe200078e0204 */
[----:B0-----:R-:W-:-:S05]  /*06f0*/  MOV R5, UR12 ;  /* 0x0000000c00057c02 */ /* 0x001fca0008000f00 */
[----:B------:R-:W-:-:S04]  /*0700*/  IMAD.WIDE R4, R5, 0x4, R18 ;  /* 0x0000000405047825 */ /* 0x000fc800078e0212 */
[----:B--2---:R-:W-:Y:S01]  /*0710*/  FFMA R22, R29, R25, R22 ;  /* 0x000000191d167223 */ /* 0x004fe20000000016 */
[----:B------:R-:W-:Y:S01]  /*0720*/  MOV R29, UR12 ;  /* 0x0000000c001d7c02 */ /* 0x000fe20008000f00 */
[----:B------:R-:W2:Y:S04]  /*0730*/  LDG.E R25, desc[UR10][R14.64] ;  /* 0x0000000a0e197981 */ /* 0x000ea8000c1e1900 */
[----:B-1----:R-:W-:-:S05]  /*0740*/  IMAD.WIDE R18, R29, 0x4, R20 ;  /* 0x000000041d127825 */ /* 0x002fca00078e0214 */
[----:B------:R-:W2:Y:S01]  /*0750*/  LDG.E R29, desc[UR10][R18.64] ;  /* 0x0000000a121d7981 */ /* 0x000ea2000c1e1900 */
[----:B---3--:R-:W-:-:S03]  /*0760*/  FFMA R6, R27, R26, R6 ;  /* 0x0000001a1b067223 */ /* 0x008fc60000000006 */
[----:B------:R-:W3:Y:S01]  /*0770*/  LDG.E R26, desc[UR10][R16.64+0x14] ;  /* 0x0000140a101a7981 */ /* 0x000ee2000c1e1900 */
[----:B----4-:R-:W-:-:S03]  /*0780*/  FFMA R24, R27, R28, R24 ;  /* 0x0000001c1b187223 */ /* 0x010fc60000000018 */
[----:B------:R0:W4:Y:S01]  /*0790*/  LDG.E R28, desc[UR10][R4.64] ;  /* 0x0000000a041c7981 */ /* 0x000122000c1e1900 */
[----:B------:R-:W-:-:S05]  /*07a0*/  MOV R21, UR12 ;  /* 0x0000000c00157c02 */ /* 0x000fca0008000f00 */
[----:B------:R-:W-:Y:S01]  /*07b0*/  IMAD.WIDE R20, R21, 0x4, R4 ;  /* 0x0000000415147825 */ /* 0x000fe200078e0204 */
[----:B0-----:R-:W-:-:S05]  /*07c0*/  MOV R5, UR12 ;  /* 0x0000000c00057c02 */ /* 0x001fca0008000f00 */
[----:B------:R-:W-:Y:S02]  /*07d0*/  IMAD.WIDE R4, R5, 0x4, R20 ;  /* 0x0000000405047825 */ /* 0x000fe400078e0214 */
[----:B------:R-:W4:Y:S04]  /*07e0*/  LDG.E R20, desc[UR10][R20.64] ;  /* 0x0000000a14147981 */ /* 0x000f28000c1e1900 */
[----:B------:R-:W4:Y:S01]  /*07f0*/  LDG.E R5, desc[UR10][R4.64] ;  /* 0x0000000a04057981 */ /* 0x000f22000c1e1900 */
[----:B--2---:R-:W-:-:S03]  /*0800*/  FFMA R25, R27, R25, R22 ;  /* 0x000000191b197223 */ /* 0x004fc60000000016 */
[----:B------:R-:W2:Y:S04]  /*0810*/  LDG.E R27, desc[UR10][R16.64+0x18] ;  /* 0x0000180a101b7981 */ /* 0x000ea8000c1e1900 */
[----:B------:R0:W2:Y:S01]  /*0820*/  LDG.E R22, desc[UR10][R16.64+0x1c] ;  /* 0x00001c0a10167981 */ /* 0x0000a2000c1e1900 */
[C---:B---3--:R-:W-:Y:S01]  /*0830*/  FFMA R6, R26.reuse, R29, R6 ;  /* 0x0000001d1a067223 */ /* 0x048fe20000000006 */
[----:B------:R-:W-:Y:S01]  /*0840*/  MOV R29, UR12 ;  /* 0x0000000c001d7c02 */ /* 0x000fe20008000f00 */
[----:B----4-:R-:W-:Y:S01]  /*0850*/  FFMA R24, R26, R28, R24 ;  /* 0x0000001c1a187223 */ /* 0x010fe20000000018 */
[----:B------:R-:W-:-:S03]  /*0860*/  MOV R28, UR12 ;  /* 0x0000000c001c7c02 */ /* 0x000fc60008000f00 */
[----:B------:R-:W-:Y:S01]  /*0870*/  IMAD.WIDE R14, R29, 0x4, R14 ;  /* 0x000000041d0e7825 */ /* 0x000fe200078e020e */
[----:B0-----:R-:W-:-:S03]  /*0880*/  MOV R17, UR12 ;  /* 0x0000000c00117c02 */ /* 0x001fc60008000f00 */
[----:B------:R-:W-:Y:S01]  /*0890*/  IMAD.WIDE R18, R28, 0x4, R18 ;  /* 0x000000041c127825 */ /* 0x000fe200078e0212 */
[----:B------:R0:W3:Y:S03]  /*08a0*/  LDG.E R4, desc[UR10][R14.64] ;  /* 0x0000000a0e047981 */ /* 0x0000e6000c1e1900 */
[----:B------:R-:W-:Y:S01]  /*08b0*/  IMAD.WIDE R28, R29, 0x4, R14 ;  /* 0x000000041d1c7825 */ /* 0x000fe200078e020e */
[----:B------:R-:W4:Y:S01]  /*08c0*/  LDG.E R21, desc[UR10][R18.64] ;  /* 0x0000000a12157981 */ /* 0x000f22000c1e1900 */
[----:B0-----:R-:W-:Y:S02]  /*08d0*/  MOV R15, UR12 ;  /* 0x0000000c000f7c02 */ /* 0x001fe40008000f00 */
[----:B------:R-:W-:-:S04]  /*08e0*/  IMAD.WIDE R16, R17, 0x4, R18 ;  /* 0x0000000411107825 */ /* 0x000fc800078e0212 */
[----:B------:R-:W-:Y:S02]  /*08f0*/  IMAD.WIDE R14, R15, 0x4, R28 ;  /* 0x000000040f0e7825 */ /* 0x000fe400078e021c */
[----:B------:R-:W4:Y:S04]  /*0900*/  LDG.E R28, desc[UR10][R28.64] ;  /* 0x0000000a1c1c7981 */ /* 0x000f28000c1e1900 */
[----:B------:R0:W4:Y:S04]  /*0910*/  LDG.E R17, desc[UR10][R16.64] ;  /* 0x0000000a10117981 */ /* 0x000128000c1e1900 */
[----:B------:R-:W4:Y:S01]  /*0920*/  LDG.E R15, desc[UR10][R14.64] ;  /* 0x0000000a0e0f7981 */ /* 0x000f22000c1e1900 */
[----:B------:R-:W-:-:S04]  /*0930*/  UIADD3 UR4, UPT, UPT, UR4, 0x8, URZ ;  /* 0x0000000804047890 */ /* 0x000fc8000fffe0ff */
[----:B------:R-:W-:Y:S01]  /*0940*/  UISETP.NE.AND UP0, UPT, UR4, URZ, UPT ;  /* 0x000000ff0400728c */ /* 0x000fe2000bf05270 */
[----:B0-----:R-:W-:Y:S02]  /*0950*/  MOV R16, UR12 ;  /* 0x0000000c00107c02 */ /* 0x001fe40008000f00 */
[----:B------:R-:W-:Y:S02]  /*0960*/  IADD3 R2, PT, PT, R2, 0x8, RZ ;  /* 0x0000000802027810 */ /* 0x000fe40007ffe0ff */
[----:B------:R-:W-:Y:S01]  /*0970*/  LEA R23, R16, R23, 0x3 ;  /* 0x0000001710177211 */ /* 0x000fe200078e18ff */
[----:B--2---:R-:W-:-:S04]  /*0980*/  FFMA R19, R27, R20, R24 ;  /* 0x000000141b137223 */ /* 0x004fc80000000018 */
[----:B------:R-:W-:Y:S01]  /*0990*/  FFMA R5, R22, R5, R19 ;  /* 0x0000000516057223 */ /* 0x000fe20000000013 */
[----:B---3--:R-:W-:Y:S01]  /*09a0*/  FFMA R25, R26, R4, R25 ;  /* 0x000000041a197223 */ /* 0x008fe20000000019 */
[----:B----4-:R-:W-:-:S03]  /*09b0*/  FFMA R6, R27, R21, R6 ;  /* 0x000000151b067223 */ /* 0x010fc60000000006 */
[----:B------:R-:W-:Y:S01]  /*09c0*/  FFMA R4, R27, R28, R25 ;  /* 0x0000001c1b047223 */ /* 0x000fe20000000019 */
[----:B------:R-:W-:-:S03]  /*09d0*/  FFMA R6, R22, R17, R6 ;  /* 0x0000001116067223 */ /* 0x000fc60000000006 */
[----:B------:R-:W-:Y:S01]  /*09e0*/  FFMA R22, R22, R15, R4 ;  /* 0x0000000f16167223 */ /* 0x000fe20000000004 */
[----:B------:R-:W-:Y:S06]  /*09f0*/  BRA.U UP0, `(.L_x_36) ;  /* 0xfffffff900447547 */ /* 0x000fec000b83ffff */
[----:B------:R-:W-:-:S06]  /*0a00*/  ULOP3.LUT UR4, UR13, 0xfffffff8, URZ, 0xc0, !UPT ;  /* 0xfffffff80d047892 */ /* 0x000fcc000f8ec0ff */
[----:B------:R-:W-:-:S07]  /*0a10*/  MOV R2, UR4 ;  /* 0x0000000400027c02 */ /* 0x000fce0008000f00 */
.L_x_35:
[----:B------:R-:W-:-:S09]  /*0a20*/  UISETP.NE.AND UP0, UPT, UR7, URZ, UPT ;  /* 0x000000ff0700728c */ /* 0x000fd2000bf05270 */
[----:B------:R-:W-:Y:S05]  /*0a30*/  BRA.U !UP0, `(.L_x_37) ;  /* 0x0000000508d07547 */ /* 0x000fea000b800000 */
[----:B------:R-:W-:Y:S01]  /*0a40*/  MOV R4, UR7 ;  /* 0x0000000700047c02 */ /* 0x000fe20008000f00 */
[----:B------:R-:W-:-:S03]  /*0a50*/  ULOP3.LUT UP0, UR4, UR13, 0x3, URZ, 0xc0, !UPT ;  /* 0x000000030d047892 */ /* 0x000fc6000f80c0ff */
[----:B------:R-:W-:-:S13]  /*0a60*/  ISETP.GE.U32.AND P0, PT, R4, 0x4, PT ;  /* 0x000000040400780c */ /* 0x000fda0003f06070 */
[----:B------:R-:W-:Y:S05]  /*0a70*/  @!P0 BRA `(.L_x_38) ;  /* 0x0000000000e08947 */ /* 0x000fea0003800000 */
[----:B------:R-:W0:Y:S01]  /*0a80*/  LDC.64 R28, c[0x0][0x3c8] ;  /* 0x0000f200ff1c7b82 */ /* 0x000e220000000a00 */
[C---:B------:R-:W-:Y:S01]  /*0a90*/  IADD3 R15, PT, PT, R2.reuse, R7, RZ ;  /* 0x00000007020f7210 */ /* 0x040fe20007ffe0ff */
[----:B------:R-:W-:-:S06]  /*0aa0*/  IMAD R19, R2, UR12, R0 ;  /* 0x0000000c02137c24 */ /* 0x000fcc000f8e0200 */
        /* <DEDUP_REMOVED lines=12> */
[----:B------:R-:W-:-:S05]  /*0b70*/  IMAD.WIDE R18, R19, 0x4, R24 ;  /* 0x0000000413127825 */ /* 0x000fca00078e0218 */
[----:B------:R0:W4:Y:S01]  /*0b80*/  LDG.E R21, desc[UR10][R18.64] ;  /* 0x0000000a12157981 */ /* 0x000122000c1e1900 */
[----:B---3--:R-:W-:-:S03]  /*0b90*/  FFMA R20, R4, R20, R5 ;  /* 0x0000001404147223 */ /* 0x008fc60000000005 */
[----:B------:R-:W3:Y:S01]  /*0ba0*/  LDG.E R5, desc[UR10][R28.64+0x4] ;  /* 0x0000040a1c057981 */ /* 0x000ee2000c1e1900 */
[----:B------:R-:W-:-:S05]  /*0bb0*/  MOV R25, UR12 ;  /* 0x0000000c00197c02 */ /* 0x000fca0008000f00 */
[----:B0-----:R-:W-:-:S04]  /*0bc0*/  IMAD.WIDE R18, R25, 0x4, R18 ;  /* 0x0000000419127825 */ /* 0x001fc800078e0212 */
[C---:B--2---:R-:W-:Y:S01]  /*0bd0*/  FFMA R24, R4.reuse, R27, R6 ;  /* 0x0000001b04187223 */ /* 0x044fe20000000006 */
[----:B------:R-:W-:Y:S01]  /*0be0*/  MOV R6, UR12 ;  /* 0x0000000c00067c02 */ /* 0x000fe20008000f00 */
[----:B------:R-:W2:Y:S04]  /*0bf0*/  LDG.E R25, desc[UR10][R28.64+0x8] ;  /* 0x0000080a1c197981 */ /* 0x000ea8000c1e1900 */
[----:B------:R0:W2:Y:S01]  /*0c00*/  LDG.E R27, desc[UR10][R18.64] ;  /* 0x0000000a121b7981 */ /* 0x0000a2000c1e1900 */
[----:B----4-:R-:W-:Y:S01]  /*0c10*/  FFMA R22, R4, R23, R22 ;  /* 0x0000001704167223 */ /* 0x010fe20000000016 */
[----:B------:R-:W-:Y:S01]  /*0c20*/  MOV R23, UR12 ;  /* 0x0000000c00177c02 */ /* 0x000fe20008000f00 */
[----:B------:R-:W-:Y:S01]  /*0c30*/  IMAD.WIDE R16, R6, 0x4, R16 ;  /* 0x0000000406107825 */ /* 0x000fe200078e0210 */
[----:B------:R1:W4:Y:S03]  /*0c40*/  LDG.E R4, desc[UR10][R28.64+0xc] ;  /* 0x00000c0a1c047981 */ /* 0x000326000c1e1900 */
[----:B0-----:R-:W-:Y:S01]  /*0c50*/  IMAD.WIDE R18, R23, 0x4, R18 ;  /* 0x0000000417127825 */ /* 0x001fe200078e0212 */
[----:B------:R-:W2:Y:S04]  /*0c60*/  LDG.E R26, desc[UR10][R16.64] ;  /* 0x0000000a101a7981 */ /* 0x000ea8000c1e1900 */
[----:B------:R0:W4:Y:S01]  /*0c70*/  LDG.E R23, desc[UR10][R18.64] ;  /* 0x0000000a12177981 */ /* 0x000122000c1e1900 */
[----:B-1----:R-:W-:-:S02]  /*0c80*/  MOV R29, UR12 ;  /* 0x0000000c001d7c02 */ /* 0x002fc40008000f00 */
[----:B0-----:R-:W-:-:S05]  /*0c90*/  MOV R19, UR12 ;  /* 0x0000000c00137c02 */ /* 0x001fca0008000f00 */
[----:B------:R-:W-:-:S05]  /*0ca0*/  IMAD.WIDE R16, R19, 0x4, R16 ;  /* 0x0000000413107825 */ /* 0x000fca00078e0210 */
[----:B------:R-:W4:Y:S01]  /*0cb0*/  LDG.E R28, desc[UR10][R16.64] ;  /* 0x0000000a101c7981 */ /* 0x000f22000c1e1900 */
[----:B------:R-:W-:-:S06]  /*0cc0*/  IMAD.WIDE R18, R29, 0x4, R16 ;  /* 0x000000041d127825 */ /* 0x000fcc00078e0210 */
[----:B------:R-:W4:Y:S01]  /*0cd0*/  LDG.E R19, desc[UR10][R18.64] ;  /* 0x0000000a12137981 */ /* 0x000f22000c1e1900 */
[----:B---3--:R-:W-:Y:S01]  /*0ce0*/  FFMA R6, R5, R21, R20 ;  /* 0x0000001505067223 */ /* 0x008fe20000000014 */
[----:B------:R-:W-:-:S05]  /*0cf0*/  MOV R21, UR12 ;  /* 0x0000000c00157c02 */ /* 0x000fca0008000f00 */
[----:B------:R-:W-:-:S05]  /*0d00*/  IMAD.WIDE R14, R21, 0x4, R14 ;  /* 0x00000004150e7825 */ /* 0x000fca00078e020e */
[----:B------:R0:W3:Y:S01]  /*0d10*/  LDG.E R29, desc[UR10][R14.64] ;  /* 0x0000000a0e1d7981 */ /* 0x0000e2000c1e1900 */
[----:B------:R-:W-:Y:S01]  /*0d20*/  IMAD.WIDE R20, R21, 0x4, R14 ;  /* 0x0000000415147825 */ /* 0x000fe200078e020e */
[----:B0-----:R-:W-:-:S05]  /*0d30*/  MOV R15, UR12 ;  /* 0x0000000c000f7c02 */ /* 0x001fca0008000f00 */
[----:B------:R-:W-:Y:S02]  /*0d40*/  IMAD.WIDE R14, R15, 0x4, R20 ;  /* 0x000000040f0e7825 */ /* 0x000fe400078e0214 */
[----:B------:R-:W3:Y:S04]  /*0d50*/  LDG.E R20, desc[UR10][R20.64] ;  /* 0x0000000a14147981 */ /* 0x000ee8000c1e1900 */
[----:B------:R-:W3:Y:S01]  /*0d60*/  LDG.E R15, desc[UR10][R14.64] ;  /* 0x0000000a0e0f7981 */ /* 0x000ee2000c1e1900 */
[----:B--2---:R-:W-:Y:S01]  /*0d70*/  FFMA R24, R5, R26, R24 ;  /* 0x0000001a05187223 */ /* 0x004fe20000000018 */
[C---:B------:R-:W-:Y:S01]  /*0d80*/  FFMA R27, R25.reuse, R27, R6 ;  /* 0x0000001b191b7223 */ /* 0x040fe20000000006 */
[----:B------:R-:W-:Y:S02]  /*0d90*/  IADD3 R2, PT, PT, R2, 0x4, RZ ;  /* 0x0000000402027810 */ /* 0x000fe40007ffe0ff */
[----:B----4-:R-:W-:-:S04]  /*0da0*/  FFMA R24, R25, R28, R24 ;  /* 0x0000001c19187223 */ /* 0x010fc80000000018 */
[C---:B------:R-:W-:Y:S01]  /*0db0*/  FFMA R6, R4.reuse, R19, R24 ;  /* 0x0000001304067223 */ /* 0x040fe20000000018 */
[----:B---3--:R-:W-:Y:S01]  /*0dc0*/  FFMA R29, R5, R29, R22 ;  /* 0x0000001d051d7223 */ /* 0x008fe20000000016 */
[----:B------:R-:W-:-:S03]  /*0dd0*/  FFMA R5, R4, R23, R27 ;  /* 0x0000001704057223 */ /* 0x000fc6000000001b */
[----:B------:R-:W-:-:S04]  /*0de0*/  FFMA R22, R25, R20, R29 ;  /* 0x0000001419167223 */ /* 0x000fc8000000001d */
[----:B------:R-:W-:-:S07]  /*0df0*/  FFMA R22, R4, R15, R22 ;  /* 0x0000000f04167223 */ /* 0x000fce0000000016 */
.L_x_38:
[----:B------:R-:W-:Y:S05]  /*0e00*/  BRA.U !UP0, `(.L_x_37) ;  /* 0x0000000108dc7547 */ /* 0x000fea000b800000 */
[----:B------:R-:W-:Y:S01]  /*0e10*/  MOV R4, UR4 ;  /* 0x0000000400047c02 */ /* 0x000fe20008000f00 */
[----:B------:R-:W-:-:S03]  /*0e20*/  ULOP3.LUT UR5, UR13, 0x1, URZ, 0xc0, !UPT ;  /* 0x000000010d057892 */ /* 0x000fc6000f8ec0ff */
[----:B------:R-:W-:-:S03]  /*0e30*/  ISETP.NE.AND P0, PT, R4, 0x1, PT ;  /* 0x000000010400780c */ /* 0x000fc60003f05270 */
[----:B------:R-:W-:-:S04]  /*0e40*/  MOV R14, UR5 ;  /* 0x00000005000e7c02 */ /* 0x000fc80008000f00 */
[----:B------:R-:W-:-:S06]  /*0e50*/  ISETP.NE.U32.AND P1, PT, R14, 0x1, PT ;  /* 0x000000010e00780c */ /* 0x000fcc0003f25070 */
[----:B------:R-:W-:Y:S07]  /*0e60*/  @!P0 BRA `(.L_x_39) ;  /* 0x00000000007c8947 */ /* 0x000fee0003800000 */
[----:B------:R-:W0:Y:S01]  /*0e70*/  LDC.64 R20, c[0x0][0x3c8] ;  /* 0x0000f200ff147b82 */ /* 0x000e220000000a00 */
[C---:B------:R-:W-:Y:S01]  /*0e80*/  IADD3 R17, PT, PT, R2.reuse, R7, RZ ;  /* 0x0000000702117210 */ /* 0x040fe20007ffe0ff */
[----:B------:R-:W-:Y:S01]  /*0e90*/  IMAD R15, R2, UR12, R0 ;  /* 0x0000000c020f7c24 */ /* 0x000fe2000f8e0200 */
[----:B------:R-:W-:-:S05]  /*0ea0*/  MOV R19, UR12 ;  /* 0x0000000c00137c02 */ /* 0x000fca0008000f00 */
[----:B------:R-:W1:Y:S08]  /*0eb0*/  LDC.64 R28, c[0x0][0x390] ;  /* 0x0000e400ff1c7b82 */ /* 0x000e700000000a00 */
[----:B------:R-:W2:Y:S08]  /*0ec0*/  LDC.64 R26, c[0x0][0x398] ;  /* 0x0000e600ff1a7b82 */ /* 0x000eb00000000a00 */
[----:B------:R-:W3:Y:S01]  /*0ed0*/  LDC.64 R24, c[0x0][0x388] ;  /* 0x0000e200ff187b82 */ /* 0x000ee20000000a00 */
[----:B0-----:R-:W-:Y:S01]  /*0ee0*/  IMAD.WIDE R20, R17, 0x4, R20 ;  /* 0x0000000411147825 */ /* 0x001fe200078e0214 */
[----:B------:R-:W-:-:S03]  /*0ef0*/  MOV R17, UR12 ;  /* 0x0000000c00117c02 */ /* 0x000fc60008000f00 */
[----:B-1----:R-:W-:-:S05]  /*0f00*/  IMAD.WIDE R28, R15, 0x4, R28 ;  /* 0x000000040f1c7825 */ /* 0x002fca00078e021c */
[----:B------:R-:W4:Y:S01]  /*0f10*/  LDG.E R4, desc[UR10][R28.64] ;  /* 0x0000000a1c047981 */ /* 0x000f22000c1e1900 */
[----:B--2---:R-:W-:-:S04]  /*0f20*/  IMAD.WIDE R26, R15, 0x4, R26 ;  /* 0x000000040f1a7825 */ /* 0x004fc800078e021a */
[----:B---3--:R-:W-:Y:S01]  /*0f30*/  IMAD.WIDE R24, R15, 0x4, R24 ;  /* 0x000000040f187825 */ /* 0x008fe200078e0218 */
[----:B------:R-:W-:Y:S01]  /*0f40*/  MOV R15, UR12 ;  /* 0x0000000c000f7c02 */ /* 0x000fe20008000f00 */
[----:B------:R-:W2:Y:S02]  /*0f50*/  LDG.E R23, desc[UR10][R26.64] ;  /* 0x0000000a1a177981 */ /* 0x000ea4000c1e1900 */
[----:B------:R-:W-:-:S04]  /*0f60*/  IMAD.WIDE R18, R19, 0x4, R28 ;  /* 0x0000000413127825 */ /* 0x000fc800078e021c */
[----:B------:R-:W-:Y:S02]  /*0f70*/  IMAD.WIDE R16, R17, 0x4, R26 ;  /* 0x0000000411107825 */ /* 0x000fe400078e021a */
[----:B------:R-:W3:Y:S02]  /*0f80*/  LDG.E R18, desc[UR10][R18.64] ;  /* 0x0000000a12127981 */ /* 0x000ee4000c1e1900 */
[----:B------:R-:W-:Y:S02]  /*0f90*/  IMAD.WIDE R14, R15, 0x4, R24 ;  /* 0x000000040f0e7825 */ /* 0x000fe400078e0218 */
[----:B------:R-:W3:Y:S04]  /*0fa0*/  LDG.E R27, desc[UR10][R24.64] ;  /* 0x0000000a181b7981 */ /* 0x000ee8000c1e1900 */
[----:B------:R-:W3:Y:S04]  /*0fb0*/  LDG.E R16, desc[UR10][R16.64] ;  /* 0x0000000a10107981 */ /* 0x000ee8000c1e1900 */
[----:B------:R-:W3:Y:S04]  /*0fc0*/  LDG.E R14, desc[UR10][R14.64] ;  /* 0x0000000a0e0e7981 */ /* 0x000ee8000c1e1900 */
[----:B------:R-:W4:Y:S04]  /*0fd0*/  LDG.E R24, desc[UR10][R20.64] ;  /* 0x0000000a14187981 */ /* 0x000f28000c1e1900 */
[----:B------:R-:W3:Y:S01]  /*0fe0*/  LDG.E R20, desc[UR10][R20.64+0x4] ;  /* 0x0000040a14147981 */ /* 0x000ee2000c1e1900 */
[----:B------:R-:W-:Y:S01]  /*0ff0*/  IADD3 R2, PT, PT, R2, 0x2, RZ ;  /* 0x0000000202027810 */ /* 0x000fe20007ffe0ff */
[C---:B----4-:R-:W-:Y:S01]  /*1000*/  FFMA R5, R24.reuse, R4, R5 ;  /* 0x0000000418057223 */ /* 0x050fe20000000005 */
[C---:B--2---:R-:W-:Y:S01]  /*1010*/  FFMA R23, R24.reuse, R23, R6 ;  /* 0x0000001718177223 */ /* 0x044fe20000000006 */
[----:B---3--:R-:W-:-:S02]  /*1020*/  FFMA R27, R24, R27, R22 ;  /* 0x0000001b181b7223 */ /* 0x008fc40000000016 */
[C---:B------:R-:W-:Y:S01]  /*1030*/  FFMA R5, R20.reuse, R18, R5 ;  /* 0x0000001214057223 */ /* 0x040fe20000000005 */
[C---:B------:R-:W-:Y:S01]  /*1040*/  FFMA R6, R20.reuse, R16, R23 ;  /* 0x0000001014067223 */ /* 0x040fe20000000017 */
[----:B------:R-:W-:-:S07]  /*1050*/  FFMA R22, R20, R14, R27 ;  /* 0x0000000e14167223 */ /* 0x000fce000000001b */
.L_x_39:
[----:B------:R-:W-:Y:S05]  /*1060*/  @P1 BRA `(.L_x_37) ;  /* 0x0000000000441947 */ /* 0x000fea0003800000 */
[----:B------:R-:W0:Y:S01]  /*1070*/  LDC.64 R20, c[0x0][0x3c8] ;  /* 0x0000f200ff147b82 */ /* 0x000e220000000a00 */
[----:B------:R-:W-:Y:S01]  /*1080*/  IADD3 R23, PT, PT, R7, R2, RZ ;  /* 0x0000000207177210 */ /* 0x000fe20007ffe0ff */
[----:B------:R-:W-:-:S06]  /*1090*/  IMAD R25, R2, UR12, R0 ;  /* 0x0000000c02197c24 */ /* 0x000fcc000f8e0200 */
[----:B------:R-:W1:Y:S08]  /*10a0*/  LDC.64 R18, c[0x0][0x390] ;  /* 0x0000e400ff127b82 */ /* 0x000e700000000a00 */
[----:B------:R-:W2:Y:S08]  /*10b0*/  LDC.64 R16, c[0x0][0x398] ;  /* 0x0000e600ff107b82 */ /* 0x000eb00000000a00 */
[----:B------:R-:W3:Y:S01]  /*10c0*/  LDC.64 R14, c[0x0][0x388] ;  /* 0x0000e200ff0e7b82 */ /* 0x000ee20000000a00 */
[----:B0-----:R-:W-:-:S06]  /*10d0*/  IMAD.WIDE R20, R23, 0x4, R20 ;  /* 0x0000000417147825 */ /* 0x001fcc00078e0214 */
[----:B------:R-:W4:Y:S01]  /*10e0*/  LDG.E R20, desc[UR10][R20.64] ;  /* 0x0000000a14147981 */ /* 0x000f22000c1e1900 */
[----:B-1----:R-:W-:-:S06]  /*10f0*/  IMAD.WIDE R18, R25, 0x4, R18 ;  /* 0x0000000419127825 */ /* 0x002fcc00078e0212 */
[----:B------:R-:W4:Y:S01]  /*1100*/  LDG.E R18, desc[UR10][R18.64] ;  /* 0x0000000a12127981 */ /* 0x000f22000c1e1900 */
[----:B--2---:R-:W-:-:S06]  /*1110*/  IMAD.WIDE R16, R25, 0x4, R16 ;  /* 0x0000000419107825 */ /* 0x004fcc00078e0210 */
[----:B------:R-:W2:Y:S01]  /*1120*/  LDG.E R17, desc[UR10][R16.64] ;  /* 0x0000000a10117981 */ /* 0x000ea2000c1e1900 */
[----:B---3--:R-:W-:-:S06]  /*1130*/  IMAD.WIDE R14, R25, 0x4, R14 ;  /* 0x00000004190e7825 */ /* 0x008fcc00078e020e */
[----:B------:R-:W3:Y:S01]  /*1140*/  LDG.E R15, desc[UR10][R14.64] ;  /* 0x0000000a0e0f7981 */ /* 0x000ee2000c1e1900 */
[C---:B----4-:R-:W-:Y:S01]  /*1150*/  FFMA R5, R20.reuse, R18, R5 ;  /* 0x0000001214057223 */ /* 0x050fe20000000005 */
[C---:B--2---:R-:W-:Y:S01]  /*1160*/  FFMA R6, R20.reuse, R17, R6 ;  /* 0x0000001114067223 */ /* 0x044fe20000000006 */
[----:B---3--:R-:W-:-:S07]  /*1170*/  FFMA R22, R20, R15, R22 ;  /* 0x0000000f14167223 */ /* 0x008fce0000000016 */
.L_x_37:
[----:B------:R-:W0:Y:S01]  /*1180*/  S2R R4, SR_TID.X ;  /* 0x0000000000047919 */ /* 0x000e220000002100 */
[----:B------:R-:W-:Y:S01]  /*1190*/  UISETP.GE.U32.AND UP0, UPT, UR13, 0x8, UPT ;  /* 0x000000080d00788c */ /* 0x000fe2000bf06070 */
[----:B-----5:R-:W-:Y:S01]  /*11a0*/  FMUL R3, R3, R22 ;  /* 0x0000001603037220 */ /* 0x020fe20000400000 */
[----:B------:R-:W-:-:S07]  /*11b0*/  UMOV UR4, URZ ;  /* 0x000000ff00047c82 */ /* 0x000fce0008000000 */
[----:B------:R-:W-:Y:S05]  /*11c0*/  BRA.U !UP0, `(.L_x_40) ;  /* 0x00000009085c7547 */ /* 0x000fea000b800000 */
[----:B------:R-:W1:Y:S01]  /*11d0*/  S2UR UR6, SR_CgaCtaId ;  /* 0x00000000000679c3 */ /* 0x000e620000008800 */
[----:B------:R-:W-:Y:S01]  /*11e0*/  UMOV UR5, 0x400 ;  /* 0x0000040000057882 */ /* 0x000fe20000000000 */
[----:B------:R-:W-:Y:S01]  /*11f0*/  ULOP3.LUT UR4, UR13, 0x7ffffff8, URZ, 0xc0, !UPT ;  /* 0x7ffffff80d047892 */ /* 0x000fe2000f8ec0ff */
[----:B------:R-:W-:Y:S01]  /*1200*/  MOV R2, R7 ;  /* 0x0000000700027202 */ /* 0x000fe20000000f00 */
[----:B-1----:R-:W-:Y:S02]  /*1210*/  ULEA UR5, UR6, UR5, 0x18 ;  /* 0x0000000506057291 */ /* 0x002fe4000f8ec0ff */
[----:B------:R-:W-:-:S04]  /*1220*/  UIADD3 UR6, UPT, UPT, -UR4, URZ, URZ ;  /* 0x000000ff04067290 */ /* 0x000fc8000fffe1ff */
[----:B0-----:R-:W-:-:S08]  /*1230*/  LEA R0, R4, UR5, 0x2 ;  /* 0x0000000504007c11 */ /* 0x001fd0000f8e10ff */
.L_x_57:
[----:B------:R-:W0:Y:S08]  /*1240*/  LDC.64 R14, c[0x0][0x3d8] ;  /* 0x0000f600ff0e7b82 */ /* 0x000e300000000a00 */
[----:B------:R-:W1:Y:S01]  /*1250*/  LDC.64 R18, c[0x0][0x3d0] ;  /* 0x0000f400ff127b82 */ /* 0x000e620000000a00 */
[----:B0-----:R-:W-:-:S05]  /*1260*/  IMAD.WIDE.U32 R14, R2, 0x4, R14 ;  /* 0x00000004020e7825 */ /* 0x001fca00078e000e */
[----:B------:R-:W2:Y:S01]  /*1270*/  LDG.E R17, desc[UR10][R14.64] ;  /* 0x0000000a0e117981 */ /* 0x000ea2000c1e1900 */
[----:B-1----:R-:W-:-:S05]  /*1280*/  IMAD.WIDE.U32 R18, R2, 0x4, R18 ;  /* 0x0000000402127825 */ /* 0x002fca00078e0012 */
[----:B------:R-:W3:Y:S01]  /*1290*/  LDG.E R16, desc[UR10][R18.64] ;  /* 0x0000000a12107981 */ /* 0x000ee2000c1e1900 */
[----:B------:R-:W-:Y:S01]  /*12a0*/  BSSY.RECONVERGENT B0, `(.L_x_41) ;  /* 0x000000c000007945 */ /* 0x000fe20003800200 */
[-C--:B--2---:R-:W-:Y:S01]  /*12b0*/  FMUL R21, R8, R17.reuse ;  /* 0x0000001108157220 */ /* 0x084fe20000400000 */
[----:B------:R-:W-:-:S03]  /*12c0*/  FMUL R20, R9, R17 ;  /* 0x0000001109147220 */ /* 0x000fc60000400000 */
[-C--:B---3--:R-:W-:Y:S01]  /*12d0*/  FFMA R21, R10, R16.reuse, R21 ;  /* 0x000000100a157223 */ /* 0x088fe20000000015 */
[----:B------:R-:W-:-:S03]  /*12e0*/  FFMA R20, R11, R16, R20 ;  /* 0x000000100b147223 */ /* 0x000fc60000000014 */
[----:B------:R-:W-:-:S04]  /*12f0*/  FMUL R21, R21, R6 ;  /* 0x0000000615157220 */ /* 0x000fc80000400000 */
[----:B------:R-:W-:-:S04]  /*1300*/  FFMA R20, R20, R5, R21 ;  /* 0x0000000514147223 */ /* 0x000fc80000000015 */
[----:B------:R-:W-:-:S07]  /*1310*/  FMUL R21, R3, R20 ;  /* 0x0000001403157220 */ /* 0x000fce0000400000 */
.L_x_42:
[----:B------:R-:W0:Y:S02]  /*1320*/  LDS R16, [R0] ;  /* 0x0000000000107984 */ /* 0x000e240000000800 */
[----:B0-----:R-:W-:-:S05]  /*1330*/  FADD R17, R21, R16 ;  /* 0x0000001015117221 */ /* 0x001fca0000000000 */
[----:B------:R-:W0:Y:S02]  /*1340*/  ATOMS.CAST.SPIN P0, [R0], R16, R17 ;  /* 0x000000100000758d */ /* 0x000e240001800011 */
[----:B0-----:R-:W-:Y:S05]  /*1350*/  @!P0 BRA `(.L_x_42) ;  /* 0xfffffffc00f08947 */ /* 0x001fea000383ffff */
[----:B------:R-:W-:Y:S05]  /*1360*/  BSYNC.RECONVERGENT B0 ;  /* 0x0000000000007941 */ /* 0x000fea0003800200 */
.L_x_41:
[----:B------:R-:W2:Y:S04]  /*1370*/  LDG.E R17, desc[UR10][R14.64+0x4] ;  /* 0x0000040a0e117981 */ /* 0x000ea8000c1e1900 */
[----:B------:R-:W3:Y:S01]  /*1380*/  LDG.E R16, desc[UR10][R18.64+0x4] ;  /* 0x0000040a12107981 */ /* 0x000ee2000c1e1900 */
[----:B------:R-:W-:Y:S01]  /*1390*/  BSSY.RECONVERGENT B0, `(.L_x_43) ;  /* 0x000000e000007945 */ /* 0x000fe20003800200 */
[-C--:B--2---:R-:W-:Y:S01]  /*13a0*/  FMUL R21, R8, R17.reuse ;  /* 0x0000001108157220 */ /* 0x084fe20000400000 */
[----:B------:R-:W-:Y:S01]  /*13b0*/  FMUL R20, R9, R17 ;  /* 0x0000001109147220 */ /* 0x000fe20000400000 */
[----:B------:R-:W-:Y:S02]  /*13c0*/  MOV R17, UR9 ;  /* 0x0000000900117c02 */ /* 0x000fe40008000f00 */
[-C--:B---3--:R-:W-:Y:S01]  /*13d0*/  FFMA R21, R10, R16.reuse, R21 ;  /* 0x000000100a157223 */ /* 0x088fe20000000015 */
[----:B------:R-:W-:-:S03]  /*13e0*/  FFMA R20, R11, R16, R20 ;  /* 0x000000100b147223 */ /* 0x000fc60000000014 */
[----:B------:R-:W-:-:S04]  /*13f0*/  FMUL R21, R21, R6 ;  /* 0x0000000615157220 */ /* 0x000fc80000400000 */
[----:B------:R-:W-:Y:S01]  /*1400*/  FFMA R16, R20, R5, R21 ;  /* 0x0000000514107223 */ /* 0x000fe20000000015 */
[----:B------:R-:W-:-:S03]  /*1410*/  LEA R20, R17, R0, 0x2 ;  /* 0x0000000011147211 */ /* 0x000fc600078e10ff */
[----:B------:R-:W-:-:S07]  /*1420*/  FMUL R21, R3, R16 ;  /* 0x0000001003157220 */ /* 0x000fce0000400000 */
.L_x_44:
[----:B------:R-:W0:Y:S02]  /*1430*/  LDS R16, [R20] ;  /* 0x0000000014107984 */ /* 0x000e240000000800 */
[----:B0-----:R-:W-:-:S05]  /*1440*/  FADD R17, R21, R16 ;  /* 0x0000001015117221 */ /* 0x001fca0000000000 */
[----:B------:R-:W0:Y:S02]  /*1450*/  ATOMS.CAST.SPIN P0, [R20], R16, R17 ;  /* 0x000000101400758d */ /* 0x000e240001800011 */
[----:B0-----:R-:W-:Y:S05]  /*1460*/  @!P0 BRA `(.L_x_44) ;  /* 0xfffffffc00f08947 */ /* 0x001fea000383ffff */
[----:B------:R-:W-:Y:S05]  /*1470*/  BSYNC.RECONVERGENT B0 ;  /* 0x0000000000007941 */ /* 0x000fea0003800200 */
.L_x_43:
[----:B------:R-:W2:Y:S04]  /*1480*/  LDG.E R17, desc[UR10][R14.64+0x8] ;  /* 0x0000080a0e117981 */ /* 0x000ea8000c1e1900 */
[----:B------:R-:W3:Y:S01]  /*1490*/  LDG.E R16, desc[UR10][R18.64+0x8] ;  /* 0x0000080a12107981 */ /* 0x000ee2000c1e1900 */
[----:B------:R-:W-:Y:S01]  /*14a0*/  BSSY.RECONVERGENT B0, `(.L_x_45) ;  /* 0x000000e000007945 */ /* 0x000fe20003800200 */
[-C--:B--2---:R-:W-:Y:S01]  /*14b0*/  FMUL R21, R8, R17.reuse ;  /* 0x0000001108157220 */ /* 0x084fe20000400000 */
[----:B------:R-:W-:Y:S01]  /*14c0*/  FMUL R22, R9, R17 ;  /* 0x0000001109167220 */ /* 0x000fe20000400000 */
[----:B------:R-:W-:Y:S02]  /*14d0*/  MOV R17, UR9 ;  /* 0x0000000900117c02 */ /* 0x000fe40008000f00 */
[-C--:B---3--:R-:W-:Y:S01]  /*14e0*/  FFMA R21, R10, R16.reuse, R21 ;  /* 0x000000100a157223 */ /* 0x088fe20000000015 */
[----:B------:R-:W-:Y:S01]  /*14f0*/  FFMA R22, R11, R16, R22 ;  /* 0x000000100b167223 */ /* 0x000fe20000000016 */
[----:B------:R-:W-:-:S02]  /*1500*/  LEA R20, R17, R20, 0x2 ;  /* 0x0000001411147211 */ /* 0x000fc400078e10ff */
[----:B------:R-:W-:-:S04]  /*1510*/  FMUL R21, R21, R6 ;  /* 0x0000000615157220 */ /* 0x000fc80000400000 */
[----:B------:R-:W-:-:S04]  /*1520*/  FFMA R22, R22, R5, R21 ;  /* 0x0000000516167223 */ /* 0x000fc80000000015 */
[----:B------:R-:W-:-:S07]  /*1530*/  FMUL R21, R3, R22 ;  /* 0x0000001603157220 */ /* 0x000fce0000400000 */
.L_x_46:
[----:B------:R-:W0:Y:S02]  /*1540*/  LDS R16, [R20] ;  /* 0x0000000014107984 */ /* 0x000e240000000800 */
[----:B0-----:R-:W-:-:S05]  /*1550*/  FADD R17, R21, R16 ;  /* 0x0000001015117221 */ /* 0x001fca0000000000 */
[----:B------:R-:W0:Y:S02]  /*1560*/  ATOMS.CAST.SPIN P0, [R20], R16, R17 ;  /* 0x000000101400758d */ /* 0x000e240001800011 */
[----:B0-----:R-:W-:Y:S05]  /*1570*/  @!P0 BRA `(.L_x_46) ;  /* 0xfffffffc00f08947 */ /* 0x001fea000383ffff */
[----:B------:R-:W-:Y:S05]  /*1580*/  BSYNC.RECONVERGENT B0 ;  /* 0x0000000000007941 */ /* 0x000fea0003800200 */
.L_x_45:
        /* <DEDUP_REMOVED lines=12> */
.L_x_48:
[----:B------:R-:W0:Y:S02]  /*1650*/  LDS R16, [R20] ;  /* 0x0000000014107984 */ /* 0x000e240000000800 */
[----:B0-----:R-:W-:-:S05]  /*1660*/  FADD R17, R21, R16 ;  /* 0x0000001015117221 */ /* 0x001fca0000000000 */
[----:B------:R-:W0:Y:S02]  /*1670*/  ATOMS.CAST.SPIN P0, [R20], R16, R17 ;  /* 0x000000101400758d */ /* 0x000e240001800011 */
[----:B0-----:R-:W-:Y:S05]  /*1680*/  @!P0 BRA `(.L_x_48) ;  /* 0xfffffffc00f08947 */ /* 0x001fea000383ffff */
[----:B------:R-:W-:Y:S05]  /*1690*/  BSYNC.RECONVERGENT B0 ;  /* 0x0000000000007941 */ /* 0x000fea0003800200 */
.L_x_47:
        /* <DEDUP_REMOVED lines=12> */
.L_x_50:
[----:B------:R-:W0:Y:S02]  /*1760*/  LDS R16, [R20] ;  /* 0x0000000014107984 */ /* 0x000e240000000800 */
[----:B0-----:R-:W-:-:S05]  /*1770*/  FADD R17, R21, R16 ;  /* 0x0000001015117221 */ /* 0x001fca0000000000 */
[----:B------:R-:W0:Y:S02]  /*1780*/  ATOMS.CAST.SPIN P0, [R20], R16, R17 ;  /* 0x000000101400758d */ /* 0x000e240001800011 */
[----:B0-----:R-:W-:Y:S05]  /*1790*/  @!P0 BRA `(.L_x_50) ;  /* 0xfffffffc00f08947 */ /* 0x001fea000383ffff */
[----:B------:R-:W-:Y:S05]  /*17a0*/  BSYNC.RECONVERGENT B0 ;  /* 0x0000000000007941 */ /* 0x000fea0003800200 */
.L_x_49:
        /* <DEDUP_REMOVED lines=12> */
.L_x_52:
[----:B------:R-:W0:Y:S02]  /*1870*/  LDS R16, [R20] ;  /* 0x0000000014107984 */ /* 0x000e240000000800 */
[----:B0-----:R-:W-:-:S05]  /*1880*/  FADD R17, R21, R16 ;  /* 0x0000001015117221 */ /* 0x001fca0000000000 */
[----:B------:R-:W0:Y:S02]  /*1890*/  ATOMS.CAST.SPIN P0, [R20], R16, R17 ;  /* 0x000000101400758d */ /* 0x000e240001800011 */
[----:B0-----:R-:W-:Y:S05]  /*18a0*/  @!P0 BRA `(.L_x_52) ;  /* 0xfffffffc00f08947 */ /* 0x001fea000383ffff */
[----:B------:R-:W-:Y:S05]  /*18b0*/  BSYNC.RECONVERGENT B0 ;  /* 0x0000000000007941 */ /* 0x000fea0003800200 */
.L_x_51:
        /* <DEDUP_REMOVED lines=12> */
.L_x_54:
[----:B------:R-:W0:Y:S02]  /*1980*/  LDS R16, [R20] ;  /* 0x0000000014107984 */ /* 0x000e240000000800 */
[----:B0-----:R-:W-:-:S05]  /*1990*/  FADD R17, R21, R16 ;  /* 0x0000001015117221 */ /* 0x001fca0000000000 */
[----:B------:R-:W0:Y:S02]  /*19a0*/  ATOMS.CAST.SPIN P0, [R20], R16, R17 ;  /* 0x000000101400758d */ /* 0x000e240001800011 */
[----:B0-----:R-:W-:Y:S05]  /*19b0*/  @!P0 BRA `(.L_x_54) ;  /* 0xfffffffc00f08947 */ /* 0x001fea000383ffff */
[----:B------:R-:W-:Y:S05]  /*19c0*/  BSYNC.RECONVERGENT B0 ;  /* 0x0000000000007941 */ /* 0x000fea0003800200 */
.L_x_53:
[----:B------:R-:W2:Y:S04]  /*19d0*/  LDG.E R14, desc[UR10][R14.64+0x1c] ;  /* 0x00001c0a0e0e7981 */ /* 0x000ea8000c1e1900 */
[----:B------:R-:W3:Y:S01]  /*19e0*/  LDG.E R18, desc[UR10][R18.64+0x1c] ;  /* 0x00001c0a12127981 */ /* 0x000ee2000c1e1900 */
[----:B------:R-:W-:Y:S01]  /*19f0*/  MOV R21, UR9 ;  /* 0x0000000900157c02 */ /* 0x000fe20008000f00 */
[----:B------:R-:W-:Y:S03]  /*1a00*/  BSSY.RECONVERGENT B0, `(.L_x_55) ;  /* 0x000000d000007945 */ /* 0x000fe60003800200 */
[----:B------:R-:W-:Y:S01]  /*1a10*/  LEA R20, R21, R20, 0x2 ;  /* 0x0000001415147211 */ /* 0x000fe200078e10ff */
[-C--:B--2---:R-:W-:Y:S01]  /*1a20*/  FMUL R17, R8, R14.reuse ;  /* 0x0000000e08117220 */ /* 0x084fe20000400000 */
[----:B------:R-:W-:-:S03]  /*1a30*/  FMUL R16, R9, R14 ;  /* 0x0000000e09107220 */ /* 0x000fc60000400000 */
[-C--:B---3--:R-:W-:Y:S01]  /*1a40*/  FFMA R17, R10, R18.reuse, R17 ;  /* 0x000000120a117223 */ /* 0x088fe20000000011 */
[----:B------:R-:W-:-:S03]  /*1a50*/  FFMA R16, R11, R18, R16 ;  /* 0x000000120b107223 */ /* 0x000fc60000000010 */
[----:B------:R-:W-:-:S04]  /*1a60*/  FMUL R17, R17, R6 ;  /* 0x0000000611117220 */ /* 0x000fc80000400000 */
[----:B------:R-:W-:-:S04]  /*1a70*/  FFMA R16, R16, R5, R17 ;  /* 0x0000000510107223 */ /* 0x000fc80000000011 */
[----:B------:R-:W-:-:S07]  /*1a80*/  FMUL R17, R3, R16 ;  /* 0x0000001003117220 */ /* 0x000fce0000400000 */
.L_x_56:
[----:B------:R-:W0:Y:S02]  /*1a90*/  LDS R14, [R20] ;  /* 0x00000000140e7984 */ /* 0x000e240000000800 */
[----:B0-----:R-:W-:-:S05]  /*1aa0*/  FADD R15, R17, R14 ;  /* 0x0000000e110f7221 */ /* 0x001fca0000000000 */
[----:B------:R-:W0:Y:S02]  /*1ab0*/  ATOMS.CAST.SPIN P0, [R20], R14, R15 ;  /* 0x0000000e1400758d */ /* 0x000e24000180000f */
[----:B0-----:R-:W-:Y:S05]  /*1ac0*/  @!P0 BRA `(.L_x_56) ;  /* 0xfffffffc00f08947 */ /* 0x001fea000383ffff */
[----:B------:R-:W-:Y:S05]  /*1ad0*/  BSYNC.RECONVERGENT B0 ;  /* 0x0000000000007941 */ /* 0x000fea0003800200 */
.L_x_55:
[----:B------:R-:W-:Y:S01]  /*1ae0*/  UIADD3 UR6, UPT, UPT, UR6, 0x8, URZ ;  /* 0x0000000806067890 */ /* 0x000fe2000fffe0ff */
[----:B------:R-:W-:Y:S02]  /*1af0*/  MOV R15, UR9 ;  /* 0x00000009000f7c02 */ /* 0x000fe40008000f00 */
[----:B------:R-:W-:Y:S01]  /*1b00*/  IADD3 R2, PT, PT, R2, 0x8, RZ ;  /* 0x0000000802027810 */ /* 0x000fe20007ffe0ff */
[----:B------:R-:W-:Y:S01]  /*1b10*/  UISETP.NE.AND UP0, UPT, UR6, URZ, UPT ;  /* 0x000000ff0600728c */ /* 0x000fe2000bf05270 */
[----:B------:R-:W-:-:S08]  /*1b20*/  LEA R0, R15, R0, 0x5 ;  /* 0x000000000f007211 */ /* 0x000fd000078e28ff */
[----:B------:R-:W-:Y:S05]  /*1b30*/  BRA.U UP0, `(.L_x_57) ;  /* 0xfffffff500c07547 */ /* 0x000fea000b83ffff */
.L_x_40:
[----:B------:R-:W-:-:S09]  /*1b40*/  UISETP.NE.AND UP0, UPT, UR7, URZ, UPT ;  /* 0x000000ff0700728c */ /* 0x000fd2000bf05270 */
[----:B------:R-:W-:Y:S05]  /*1b50*/  BRA.U !UP0, `(.L_x_58) ;  /* 0x0000000908c87547 */ /* 0x000fea000b800000 */
[----:B------:R-:W1:Y:S01]  /*1b60*/  LDCU UR16, c[0x0][0x3e4] ;  /* 0x00007c80ff1077ac */ /* 0x000e620008000800 */
[----:B------:R-:W-:-:S04]  /*1b70*/  MOV R0, UR7 ;  /* 0x0000000700007c02 */ /* 0x000fc80008000f00 */
[----:B------:R-:W-:Y:S01]  /*1b80*/  ISETP.GE.U32.AND P0, PT, R0, 0x4, PT ;  /* 0x000000040000780c */ /* 0x000fe20003f06070 */
[----:B-1----:R-:W-:-:S12]  /*1b90*/  ULOP3.LUT UR8, UR16, 0x3, URZ, 0xc0, !UPT ;  /* 0x0000000310087892 */ /* 0x002fd8000f8ec0ff */
[----:B------:R-:W-:Y:S05]  /*1ba0*/  @!P0 BRA `(.L_x_59) ;  /* 0x00000004005c8947 */ /* 0x000fea0003800000 */
[----:B------:R-:W1:Y:S01]  /*1bb0*/  LDC.64 R16, c[0x0][0x3d8] ;  /* 0x0000f600ff107b82 */ /* 0x000e620000000a00 */
[----:B------:R-:W-:-:S07]  /*1bc0*/  IADD3 R19, PT, PT, R7, UR4, RZ ;  /* 0x0000000407137c10 */ /* 0x000fce000fffe0ff */
[----:B------:R-:W2:Y:S01]  /*1bd0*/  LDC.64 R14, c[0x0][0x3d0] ;  /* 0x0000f400ff0e7b82 */ /* 0x000ea20000000a00 */
[----:B-1----:R-:W-:-:S06]  /*1be0*/  IMAD.WIDE.U32 R16, R19, 0x4, R16 ;  /* 0x0000000413107825 */ /* 0x002fcc00078e0010 */
[----:B------:R-:W3:Y:S01]  /*1bf0*/  LDG.E R16, desc[UR10][R16.64] ;  /* 0x0000000a10107981 */ /* 0x000ee2000c1e1900 */
[----:B--2---:R-:W-:-:S06]  /*1c00*/  IMAD.WIDE.U32 R14, R19, 0x4, R14 ;  /* 0x00000004130e7825 */ /* 0x004fcc00078e000e */
[----:B------:R-:W2:Y:S01]  /*1c10*/  LDG.E R14, desc[UR10][R14.64] ;  /* 0x0000000a0e0e7981 */ /* 0x000ea2000c1e1900 */
[----:B------:R-:W1:Y:S01]  /*1c20*/  S2UR UR6, SR_CgaCtaId ;  /* 0x00000000000679c3 */ /* 0x000e620000008800 */
[----:B------:R-:W-:Y:S01]  /*1c30*/  MOV R21, UR4 ;  /* 0x0000000400157c02 */ /* 0x000fe20008000f00 */
[----:B------:R-:W-:Y:S01]  /*1c40*/  UMOV UR5, 0x400 ;  /* 0x0000040000057882 */ /* 0x000fe20000000000 */
[----:B------:R-:W-:Y:S03]  /*1c50*/  BSSY.RECONVERGENT B0, `(.L_x_60) ;  /* 0x000000f000007945 */ /* 0x000fe60003800200 */
[----:B0-----:R-:W-:Y:S01]  /*1c60*/  IMAD R2, R21, UR9, R4 ;  /* 0x0000000915027c24 */ /* 0x001fe2000f8e0204 */
[----:B-1----:R-:W-:Y:S01]  /*1c70*/  ULEA UR5, UR6, UR5, 0x18 ;  /* 0x0000000506057291 */ /* 0x002fe2000f8ec0ff */
[-C--:B---3--:R-:W-:Y:S01]  /*1c80*/  FMUL R19, R8, R16.reuse ;  /* 0x0000001008137220 */ /* 0x088fe20000400000 */
[----:B------:R-:W-:-:S03]  /*1c90*/  FMUL R0, R9, R16 ;  /* 0x0000001009007220 */ /* 0x000fc60000400000 */
[-C--:B--2---:R-:W-:Y:S01]  /*1ca0*/  FFMA R19, R10, R14.reuse, R19 ;  /* 0x0000000e0a137223 */ /* 0x084fe20000000013 */
[----:B------:R-:W-:-:S03]  /*1cb0*/  FFMA R0, R11, R14, R0 ;  /* 0x0000000e0b007223 */ /* 0x000fc60000000000 */
[----:B------:R-:W-:-:S04]  /*1cc0*/  FMUL R19, R19, R6 ;  /* 0x0000000613137220 */ /* 0x000fc80000400000 */
[----:B------:R-:W-:Y:S01]  /*1cd0*/  FFMA R14, R0, R5, R19 ;  /* 0x00000005000e7223 */ /* 0x000fe20000000013 */
[----:B------:R-:W-:-:S03]  /*1ce0*/  LEA R0, R2, UR5, 0x2 ;  /* 0x0000000502007c11 */ /* 0x000fc6000f8e10ff */
[----:B------:R-:W-:-:S07]  /*1cf0*/  FMUL R17, R3, R14 ;  /* 0x0000000e03117220 */ /* 0x000fce0000400000 */
.L_x_61:
[----:B------:R-:W0:Y:S02]  /*1d00*/  LDS R14, [R0] ;  /* 0x00000000000e7984 */ /* 0x000e240000000800 */
[----:B0-----:R-:W-:-:S05]  /*1d10*/  FADD R15, R17, R14 ;  /* 0x0000000e110f7221 */ /* 0x001fca0000000000 */
[----:B------:R-:W0:Y:S02]  /*1d20*/  ATOMS.CAST.SPIN P0, [R0], R14, R15 ;  /* 0x0000000e0000758d */ /* 0x000e24000180000f */
[----:B0-----:R-:W-:Y:S05]  /*1d30*/  @!P0 BRA `(.L_x_61) ;  /* 0xfffffffc00f08947 */ /* 0x001fea000383ffff */
[----:B------:R-:W-:Y:S05]  /*1d40*/  BSYNC.RECONVERGENT B0 ;  /* 0x0000000000007941 */ /* 0x000fea0003800200 */
.L_x_60:
[----:B------:R-:W0:Y:S01]  /*1d50*/  LDCU.128 UR12, c[0x0][0x3d0] ;  /* 0x00007a00ff0c77ac */ /* 0x000e220008000c00 */
[----:B------:R-:W-:-:S04]  /*1d60*/  IADD3 R2, P0, PT, R7, UR4, RZ ;  /* 0x0000000407027c10 */ /* 0x000fc8000ff1e0ff */
[----:B------:R-:W-:Y:S02]  /*1d70*/  IADD3.X R15, PT, PT, RZ, RZ, RZ, P0, !PT ;  /* 0x000000ffff0f7210 */ /* 0x000fe400007fe4ff */
[C---:B------:R-:W-:Y:S02]  /*1d80*/  SHF.L.U32 R16, R2.reuse, 0x2, RZ ;  /* 0x0000000202107819 */ /* 0x040fe400000006ff */
[----:B------:R-:W-:Y:S02]  /*1d90*/  SHF.L.U64.HI R2, R2, 0x2, R15 ;  /* 0x0000000202027819 */ /* 0x000fe4000001020f */
[C---:B0-----:R-:W-:Y:S02]  /*1da0*/  IADD3 R14, P1, PT, R16.reuse, UR14, RZ ;  /* 0x0000000e100e7c10 */ /* 0x041fe4000ff3e0ff */
[----:B------:R-:W-:Y:S02]  /*1db0*/  IADD3 R16, P0, PT, R16, UR12, RZ ;  /* 0x0000000c10107c10 */ /* 0x000fe4000ff1e0ff */
[----:B------:R-:W-:-:S02]  /*1dc0*/  IADD3.X R15, PT, PT, R2, UR15, RZ, P1, !PT ;  /* 0x0000000f020f7c10 */ /* 0x000fc40008ffe4ff */
[----:B------:R-:W-:-:S03]  /*1dd0*/  IADD3.X R17, PT, PT, R2, UR13, RZ, P0, !PT ;  /* 0x0000000d02117c10 */ /* 0x000fc600087fe4ff */
        /* <DEDUP_REMOVED lines=12> */
.L_x_63:
[----:B------:R-:W0:Y:S02]  /*1ea0*/  LDS R18, [R20] ;  /* 0x0000000014127984 */ /* 0x000e240000000800 */
[----:B0-----:R-:W-:-:S05]  /*1eb0*/  FADD R19, R21, R18 ;  /* 0x0000001215137221 */ /* 0x001fca0000000000 */
[----:B------:R-:W0:Y:S02]  /*1ec0*/  ATOMS.CAST.SPIN P0, [R20], R18, R19 ;  /* 0x000000121400758d */ /* 0x000e240001800013 */
[----:B0-----:R-:W-:Y:S05]  /*1ed0*/  @!P0 BRA `(.L_x_63) ;  /* 0xfffffffc00f08947 */ /* 0x001fea000383ffff */
[----:B------:R-:W-:Y:S05]  /*1ee0*/  BSYNC.RECONVERGENT B0 ;  /* 0x0000000000007941 */ /* 0x000fea0003800200 */
.L_x_62:
        /* <DEDUP_REMOVED lines=12> */
.L_x_65:
[----:B------:R-:W0:Y:S02]  /*1fb0*/  LDS R18, [R20] ;  /* 0x0000000014127984 */ /* 0x000e240000000800 */
[----:B0-----:R-:W-:-:S05]  /*1fc0*/  FADD R19, R21, R18 ;  /* 0x0000001215137221 */ /* 0x001fca0000000000 */
[----:B------:R-:W0:Y:S02]  /*1fd0*/  ATOMS.CAST.SPIN P0, [R20], R18, R19 ;  /* 0x000000121400758d */ /* 0x000e240001800013 */
[----:B0-----:R-:W-:Y:S05]  /*1fe0*/  @!P0 BRA `(.L_x_65) ;  /* 0xfffffffc00f08947 */ /* 0x001fea000383ffff */
[----:B------:R-:W-:Y:S05]  /*1ff0*/  BSYNC.RECONVERGENT B0 ;  /* 0x0000000000007941 */ /* 0x000fea0003800200 */
.L_x_64:
        /* <DEDUP_REMOVED lines=12> */
.L_x_67:
[----:B------:R-:W0:Y:S02]  /*20c0*/  LDS R14, [R20] ;  /* 0x00000000140e7984 */ /* 0x000e240000000800 */
[----:B0-----:R-:W-:-:S05]  /*20d0*/  FADD R15, R19, R14 ;  /* 0x0000000e130f7221 */ /* 0x001fca0000000000 */
[----:B------:R-:W0:Y:S02]  /*20e0*/  ATOMS.CAST.SPIN P0, [R20], R14, R15 ;  /* 0x0000000e1400758d */ /* 0x000e24000180000f */
[----:B0-----:R-:W-:Y:S05]  /*20f0*/  @!P0 BRA `(.L_x_67) ;  /* 0xfffffffc00f08947 */ /* 0x001fea000383ffff */
[----:B------:R-:W-:Y:S05]  /*2100*/  BSYNC.RECONVERGENT B0 ;  /* 0x0000000000007941 */ /* 0x000fea0003800200 */
.L_x_66:
[----:B------:R-:W-:-:S12]  /*2110*/  UIADD3 UR4, UPT, UPT, UR4, 0x4, URZ ;  /* 0x0000000404047890 */ /* 0x000fd8000fffe0ff */
.L_x_59:
[----:B------:R-:W-:-:S09]  /*2120*/  UISETP.NE.AND UP0, UPT, UR8, URZ, UPT ;  /* 0x000000ff0800728c */ /* 0x000fd2000bf05270 */
[----:B------:R-:W-:Y:S05]  /*2130*/  BRA.U !UP0, `(.L_x_58) ;  /* 0x0000000508507547 */ /* 0x000fea000b800000 */
[----:B------:R-:W-:-:S09]  /*2140*/  UISETP.NE.AND UP0, UPT, UR8, 0x1, UPT ;  /* 0x000000010800788c */ /* 0x000fd2000bf05270 */
[----:B------:R-:W-:Y:S05]  /*2150*/  BRA.U !UP0, `(.L_x_68) ;  /* 0x0000000108d47547 */ /* 0x000fea000b800000 */
        /* <DEDUP_REMOVED lines=10> */
[----:B------:R-:W-:Y:S01]  /*2200*/  BSSY.RECONVERGENT B0, `(.L_x_69) ;  /* 0x000000f000007945 */ /* 0x000fe20003800200 */
[----:B-1----:R-:W-:Y:S01]  /*2210*/  ULEA UR5, UR6, UR5, 0x18 ;  /* 0x0000000506057291 */ /* 0x002fe2000f8ec0ff */
[-C--:B---3--:R-:W-:Y:S01]  /*2220*/  FMUL R19, R8, R16.reuse ;  /* 0x0000001008137220 */ /* 0x088fe20000400000 */
[----:B------:R-:W-:-:S03]  /*2230*/  FMUL R0, R9, R16 ;  /* 0x0000001009007220 */ /* 0x000fc60000400000 */
[-C--:B--2---:R-:W-:Y:S01]  /*2240*/  FFMA R19, R10, R14.reuse, R19 ;  /* 0x0000000e0a137223 */ /* 0x084fe20000000013 */
[----:B------:R-:W-:-:S03]  /*2250*/  FFMA R0, R11, R14, R0 ;  /* 0x0000000e0b007223 */ /* 0x000fc60000000000 */
[----:B------:R-:W-:Y:S01]  /*2260*/  FMUL R19, R19, R6 ;  /* 0x0000000613137220 */ /* 0x000fe20000400000 */
[----:B0-----:R-:W-:-:S03]  /*2270*/  IMAD R16, R21, UR9, R4 ;  /* 0x0000000915107c24 */ /* 0x001fc6000f8e0204 */
[----:B------:R-:W-:Y:S02]  /*2280*/  FFMA R2, R0, R5, R19 ;  /* 0x0000000500027223 */ /* 0x000fe40000000013 */
[----:B------:R-:W-:Y:S02]  /*2290*/  LEA R0, R16, UR5, 0x2 ;  /* 0x0000000510007c11 */ /* 0x000fe4000f8e10ff */
[----:B------:R-:W-:-:S07]  /*22a0*/  FMUL R17, R3, R2 ;  /* 0x0000000203117220 */ /* 0x000fce0000400000 */
.L_x_70:
[----:B------:R-:W0:Y:S02]  /*22b0*/  LDS R14, [R0] ;  /* 0x00000000000e7984 */ /* 0x000e240000000800 */
[----:B0-----:R-:W-:-:S05]  /*22c0*/  FADD R15, R17, R14 ;  /* 0x0000000e110f7221 */ /* 0x001fca0000000000 */
[----:B------:R-:W0:Y:S02]  /*22d0*/  ATOMS.CAST.SPIN P0, [R0], R14, R15 ;  /* 0x0000000e0000758d */ /* 0x000e24000180000f */
[----:B0-----:R-:W-:Y:S05]  /*22e0*/  @!P0 BRA `(.L_x_70) ;  /* 0xfffffffc00f08947 */ /* 0x001fea000383ffff */
[----:B------:R-:W-:Y:S05]  /*22f0*/  BSYNC.RECONVERGENT B0 ;  /* 0x0000000000007941 */ /* 0x000fea0003800200 */
.L_x_69:
        /* <DEDUP_REMOVED lines=21> */
.L_x_72:
[----:B------:R-:W0:Y:S02]  /*2450*/  LDS R14, [R0] ;  /* 0x00000000000e7984 */ /* 0x000e240000000800 */
[----:B0-----:R-:W-:-:S05]  /*2460*/  FADD R15, R19, R14 ;  /* 0x0000000e130f7221 */ /* 0x001fca0000000000 */
[----:B------:R-:W0:Y:S02]  /*2470*/  ATOMS.CAST.SPIN P0, [R0], R14, R15 ;  /* 0x0000000e0000758d */ /* 0x000e24000180000f */
[----:B0-----:R-:W-:Y:S05]  /*2480*/  @!P0 BRA `(.L_x_72) ;  /* 0xfffffffc00f08947 */ /* 0x001fea000383ffff */
[----:B------:R-:W-:Y:S05]  /*2490*/  BSYNC.RECONVERGENT B0 ;  /* 0x0000000000007941 */ /* 0x000fea0003800200 */
.L_x_71:
[----:B------:R-:W-:-:S12]  /*24a0*/  UIADD3 UR4, UPT, UPT, UR4, 0x2, URZ ;  /* 0x0000000204047890 */ /* 0x000fd8000fffe0ff */
.L_x_68:
[----:B------:R-:W-:-:S04]  /*24b0*/  ULOP3.LUT UR5, UR16, 0x1, URZ, 0xc0, !UPT ;  /* 0x0000000110057892 */ /* 0x000fc8000f8ec0ff */
[----:B------:R-:W-:-:S09]  /*24c0*/  UISETP.NE.U32.AND UP0, UPT, UR5, 0x1, UPT ;  /* 0x000000010500788c */ /* 0x000fd2000bf05070 */
[----:B------:R-:W-:Y:S05]  /*24d0*/  BRA.U UP0, `(.L_x_58) ;  /* 0x0000000100687547 */ /* 0x000fea000b800000 */
        /* <DEDUP_REMOVED lines=8> */
[----:B------:R-:W-:Y:S01]  /*2560*/  UMOV UR5, 0x400 ;  /* 0x0000040000057882 */ /* 0x000fe20000000000 */
[----:B------:R-:W-:Y:S01]  /*2570*/  BSSY.RECONVERGENT B0, `(.L_x_58) ;  /* 0x0000010000007945 */ /* 0x000fe20003800200 */
[----:B-1----:R-:W-:Y:S01]  /*2580*/  ULEA UR5, UR6, UR5, 0x18 ;  /* 0x0000000506057291 */ /* 0x002fe2000f8ec0ff */
[-C--:B---3--:R-:W-:Y:S01]  /*2590*/  FMUL R7, R8, R16.reuse ;  /* 0x0000001008077220 */ /* 0x088fe20000400000 */
[----:B------:R-:W-:Y:S01]  /*25a0*/  FMUL R0, R9, R16 ;  /* 0x0000001009007220 */ /* 0x000fe20000400000 */
[----:B------:R-:W-:Y:S02]  /*25b0*/  MOV R9, UR9 ;  /* 0x0000000900097c02 */ /* 0x000fe40008000f00 */
[-C--:B--2---:R-:W-:Y:S01]  /*25c0*/  FFMA R7, R10, R14.reuse, R7 ;  /* 0x0000000e0a077223 */ /* 0x084fe20000000007 */
[----:B------:R-:W-:-:S03]  /*25d0*/  FFMA R0, R11, R14, R0 ;  /* 0x0000000e0b007223 */ /* 0x000fc60000000000 */
[----:B------:R-:W-:Y:S01]  /*25e0*/  FMUL R7, R7, R6 ;  /* 0x0000000607077220 */ /* 0x000fe20000400000 */
[----:B0-----:R-:W-:-:S03]  /*25f0*/  IMAD R4, R9, UR4, R4 ;  /* 0x0000000409047c24 */ /* 0x001fc6000f8e0204 */
[----:B------:R-:W-:Y:S02]  /*2600*/  FFMA R0, R0, R5, R7 ;  /* 0x0000000500007223 */ /* 0x000fe40000000007 */
[----:B------:R-:W-:Y:S02]  /*2610*/  LEA R4, R4, UR5, 0x2 ;  /* 0x0000000504047c11 */ /* 0x000fe4000f8e10ff */
[----:B------:R-:W-:-:S07]  /*2620*/  FMUL R5, R3, R0 ;  /* 0x0000000003057220 */ /* 0x000fce0000400000 */
.L_x_73:
[----:B------:R-:W0:Y:S02]  /*2630*/  LDS R2, [R4] ;  /* 0x0000000004027984 */ /* 0x000e240000000800 */
[----:B0-----:R-:W-:-:S05]  /*2640*/  FADD R3, R5, R2 ;  /* 0x0000000205037221 */ /* 0x001fca0000000000 */
[----:B------:R-:W0:Y:S02]  /*2650*/  ATOMS.CAST.SPIN P0, [R4], R2, R3 ;  /* 0x000000020400758d */ /* 0x000e240001800003 */
[----:B0-----:R-:W-:Y:S05]  /*2660*/  @!P0 BRA `(.L_x_73) ;  /* 0xfffffffc00f08947 */ /* 0x001fea000383ffff */
[----:B------:R-:W-:Y:S05]  /*2670*/  BSYNC.RECONVERGENT B0 ;  /* 0x0000000000007941 */ /* 0x000fea0003800200 */
.L_x_58:
[----:B------:R-:W-:Y:S08]  /*2680*/  BAR.SYNC.DEFER_BLOCKING 0x0 ;  /* 0x0000000000007b1d */ /* 0x000ff00000010000 */
[----:B------:R-:W1:Y:S01]  /*2690*/  LDC.64 R2, c[0x0][0x380] ;  /* 0x0000e000ff027b82 */ /* 0x000e620000000a00 */
[----:B------:R-:W2:Y:S01]  /*26a0*/  LDS R5, [R12] ;  /* 0x000000000c057984 */ /* 0x000ea20000000800 */
[----:B-1----:R-:W-:-:S05]  /*26b0*/  IMAD.WIDE R2, R13, 0x4, R2 ;  /* 0x000000040d027825 */ /* 0x002fca00078e0202 */
[----:B--2---:R-:W-:Y:S01]  /*26c0*/  STG.E desc[UR10][R2.64], R5 ;  /* 0x0000000502007986 */ /* 0x004fe2000c10190a */
[----:B------:R-:W-:Y:S05]  /*26d0*/  EXIT ;  /* 0x000000000000794d */ /* 0x000fea0003800000 */
.L_x_74:
        /* <DEDUP_REMOVED lines=10> */
.L_x_78:


//--------------------- .nv.shared.reserved.0     --------------------------
	.section	.nv.shared.reserved.0,"aw",@nobits
	.weak		__nv_reservedSMEM_offset_0_alias
	.size		__nv_reservedSMEM_offset_0_alias, 0, 64
	.other		__nv_reservedSMEM_offset_0_alias,@"STO_CUDA_RESERVED_SHARED STV_DEFAULT"
__nv_reservedSMEM_offset_0_alias:
	.zero		0
	.zero		64


//--------------------- .nv.shared._Z15apply_invM_cudaPfS_ii --------------------------
	.section	.nv.shared._Z15apply_invM_cudaPfS_ii,"aw",@nobits
	.sectionflags	@""
	.align	4
.nv.shared._Z15apply_invM_cudaPfS_ii:
	.zero		4224


//--------------------- .nv.shared._Z16compute_rhs_cudaPfS_S_S_S_S_S_S_S_S_S_S_iii --------------------------
	.section	.nv.shared._Z16compute_rhs_cudaPfS_S_S_S_S_S_S_S_S_S_S_iii,"aw",@nobits
	.sectionflags	@""
	.align	4
.nv.shared._Z16compute_rhs_cudaPfS_S_S_S_S_S_S_S_S_S_S_iii:
	.zero		10624


//--------------------- .nv.constant0._Z17interstage_updatePfS_S_S_fffii --------------------------
	.section	.nv.constant0._Z17interstage_updatePfS_S_S_fffii,"a",@progbits
	.sectionflags	@""
	.align	4
.nv.constant0._Z17interstage_updatePfS_S_S_fffii:
	.zero		948


//--------------------- .nv.constant0._Z15apply_invM_cudaPfS_ii --------------------------
	.section	.nv.constant0._Z15apply_invM_cudaPfS_ii,"a",@progbits
	.sectionflags	@""
	.align	4
.nv.constant0._Z15apply_invM_cudaPfS_ii:
	.zero		920


//--------------------- .nv.constant0._Z17compute_flux_cudaPfS_S_S_PiS_S_S_S_iiiS0_S0_i --------------------------
	.section	.nv.constant0._Z17compute_flux_cudaPfS_S_S_PiS_S_S_S_iiiS0_S0_i,"a",@progbits
	.sectionflags	@""
	.align	4
.nv.constant0._Z17compute_flux_cudaPfS_S_S_PiS_S_S_S_iiiS0_S0_i:
	.zero		1004


//--------------------- .nv.constant0._Z16compute_rhs_cudaPfS_S_S_S_S_S_S_S_S_S_S_iii --------------------------
	.section	.nv.constant0._Z16compute_rhs_cudaPfS_S_S_S_S_S_S_S_S_S_S_iii,"a",@progbits
	.sectionflags	@""
	.align	4
.nv.constant0._Z16compute_rhs_cudaPfS_S_S_S_S_S_S_S_S_S_S_iii:
	.zero		1004


//--------------------- SYMBOLS --------------------------

	.type		.nv.reservedSmem.offset0,@object
	.size		.nv.reservedSmem.offset0,0x4
	.type		.nv.reservedSmem.cap,@object
	.size		.nv.reservedSmem.cap,0x4
